//
// Generated by NVIDIA NVVM Compiler
//
// Compiler Build ID: CL-36424714
// Cuda compilation tools, release 13.0, V13.0.88
// Based on NVVM 20.0.0
//

.version 9.0
.target sm_100
.address_size 64

	// .globl	_Z19kernel_batch_matmulILi8ELi4EEvPKfS1_Pfiiiiiii
.extern .shared .align 16 .b8 smem[];

.visible .entry _Z19kernel_batch_matmulILi8ELi4EEvPKfS1_Pfiiiiiii(
	.param .u64 .ptr .align 1 _Z19kernel_batch_matmulILi8ELi4EEvPKfS1_Pfiiiiiii_param_0,
	.param .u64 .ptr .align 1 _Z19kernel_batch_matmulILi8ELi4EEvPKfS1_Pfiiiiiii_param_1,
	.param .u64 .ptr .align 1 _Z19kernel_batch_matmulILi8ELi4EEvPKfS1_Pfiiiiiii_param_2,
	.param .u32 _Z19kernel_batch_matmulILi8ELi4EEvPKfS1_Pfiiiiiii_param_3,
	.param .u32 _Z19kernel_batch_matmulILi8ELi4EEvPKfS1_Pfiiiiiii_param_4,
	.param .u32 _Z19kernel_batch_matmulILi8ELi4EEvPKfS1_Pfiiiiiii_param_5,
	.param .u32 _Z19kernel_batch_matmulILi8ELi4EEvPKfS1_Pfiiiiiii_param_6,
	.param .u32 _Z19kernel_batch_matmulILi8ELi4EEvPKfS1_Pfiiiiiii_param_7,
	.param .u32 _Z19kernel_batch_matmulILi8ELi4EEvPKfS1_Pfiiiiiii_param_8,
	.param .u32 _Z19kernel_batch_matmulILi8ELi4EEvPKfS1_Pfiiiiiii_param_9
)
{
	.reg .pred 	%p<43>;
	.reg .b32 	%r<161>;
	.reg .b32 	%f<78>;
	.reg .b64 	%rd<135>;

	ld.param.u64 	%rd42, [_Z19kernel_batch_matmulILi8ELi4EEvPKfS1_Pfiiiiiii_param_1];
	ld.param.u32 	%r56, [_Z19kernel_batch_matmulILi8ELi4EEvPKfS1_Pfiiiiiii_param_3];
	ld.param.u32 	%r50, [_Z19kernel_batch_matmulILi8ELi4EEvPKfS1_Pfiiiiiii_param_4];
	ld.param.u32 	%r51, [_Z19kernel_batch_matmulILi8ELi4EEvPKfS1_Pfiiiiiii_param_5];
	ld.param.u32 	%r52, [_Z19kernel_batch_matmulILi8ELi4EEvPKfS1_Pfiiiiiii_param_6];
	ld.param.u32 	%r53, [_Z19kernel_batch_matmulILi8ELi4EEvPKfS1_Pfiiiiiii_param_7];
	cvta.to.global.u64 	%rd1, %rd42;
	shl.b32 	%r57, %r51, 2;
	mul.lo.s32 	%r58, %r50, %r56;
	mul.lo.s32 	%r59, %r58, %r51;
	cvt.s64.s32 	%rd2, %r59;
	mov.u32 	%r60, %ctaid.x;
	mov.u32 	%r61, %ctaid.y;
	mov.u32 	%r1, %ctaid.z;
	mov.u32 	%r2, %tid.x;
	mov.u32 	%r3, %tid.y;
	shl.b32 	%r4, %r60, 3;
	add.s32 	%r5, %r4, %r2;
	shl.b32 	%r62, %r61, 2;
	add.s32 	%r6, %r62, %r3;
	mul.lo.s32 	%r63, %r51, %r62;
	cvt.u64.u32 	%rd3, %r63;
	shl.b32 	%r7, %r3, 3;
	add.s32 	%r64, %r7, %r2;
	cvt.u64.u32 	%rd4, %r57;
	setp.ge.u32 	%p1, %r64, %r57;
	@%p1 bra 	$L__BB0_11;
	add.s32 	%r65, %r7, %r2;
	cvt.u64.u32 	%rd128, %r65;
	mul.lo.s32 	%r66, %r51, %r50;
	cvt.s64.s32 	%rd43, %r66;
	cvt.u64.u32 	%rd44, %r1;
	mul.lo.s64 	%rd6, %rd43, %rd44;
	cvt.u64.u32 	%rd7, %r7;
	cvt.u64.u32 	%rd8, %r2;
	add.s64 	%rd45, %rd7, %rd8;
	add.s64 	%rd46, %rd45, 32;
	max.u64 	%rd47, %rd46, %rd4;
	not.b64 	%rd48, %rd8;
	add.s64 	%rd49, %rd47, %rd48;
	sub.s64 	%rd9, %rd49, %rd7;
	and.b64  	%rd50, %rd9, 96;
	setp.eq.s64 	%p2, %rd50, 96;
	@%p2 bra 	$L__BB0_7;
	ld.param.u64 	%rd122, [_Z19kernel_batch_matmulILi8ELi4EEvPKfS1_Pfiiiiiii_param_0];
	add.s32 	%r67, %r7, %r2;
	cvt.u64.u32 	%rd128, %r67;
	shl.b32 	%r68, %r3, 5;
	shl.b32 	%r69, %r2, 2;
	add.s32 	%r70, %r68, %r69;
	mov.u32 	%r71, smem;
	add.s32 	%r149, %r71, %r70;
	add.s64 	%rd51, %rd6, %rd7;
	add.s64 	%rd52, %rd51, %rd8;
	add.s64 	%rd53, %rd52, %rd3;
	shl.b64 	%rd54, %rd53, 2;
	cvta.to.global.u64 	%rd55, %rd122;
	add.s64 	%rd126, %rd55, %rd54;
	shr.u64 	%rd56, %rd9, 5;
	add.s64 	%rd57, %rd56, 1;
	and.b64  	%rd58, %rd57, 3;
	neg.s64 	%rd125, %rd58;
$L__BB0_3:
	.pragma "nounroll";
	add.s64 	%rd59, %rd3, %rd128;
	setp.lt.u64 	%p3, %rd59, %rd2;
	@%p3 bra 	$L__BB0_5;
	mov.b32 	%r72, 0;
	st.shared.u32 	[%r149], %r72;
	bra.uni 	$L__BB0_6;
$L__BB0_5:
	ld.global.nc.f32 	%f13, [%rd126];
	st.shared.f32 	[%r149], %f13;
$L__BB0_6:
	add.s64 	%rd128, %rd128, 32;
	add.s32 	%r149, %r149, 128;
	add.s64 	%rd126, %rd126, 128;
	add.s64 	%rd125, %rd125, 1;
	setp.ne.s64 	%p4, %rd125, 0;
	@%p4 bra 	$L__BB0_3;
$L__BB0_7:
	setp.lt.u64 	%p5, %rd9, 96;
	@%p5 bra 	$L__BB0_11;
	ld.param.u64 	%rd123, [_Z19kernel_batch_matmulILi8ELi4EEvPKfS1_Pfiiiiiii_param_0];
	cvt.u32.u64 	%r73, %rd128;
	shl.b32 	%r74, %r73, 2;
	mov.u32 	%r75, smem;
	add.s32 	%r76, %r74, %r75;
	add.s32 	%r153, %r76, 256;
	add.s64 	%rd60, %rd128, %rd6;
	add.s64 	%rd61, %rd60, %rd3;
	shl.b64 	%rd62, %rd61, 2;
	cvta.to.global.u64 	%rd63, %rd123;
	add.s64 	%rd64, %rd62, %rd63;
	add.s64 	%rd132, %rd64, 256;
$L__BB0_9:
	add.s64 	%rd35, %rd3, %rd128;
	setp.ge.u64 	%p6, %rd35, %rd2;
	@%p6 bra 	$L__BB0_22;
	ld.global.nc.f32 	%f14, [%rd132+-256];
	st.shared.f32 	[%r153+-256], %f14;
	bra.uni 	$L__BB0_23;
$L__BB0_11:
	shl.b32 	%r81, %r52, 3;
	add.s32 	%r82, %r7, %r2;
	cvt.u64.u32 	%rd131, %r82;
	cvt.u64.u32 	%rd22, %r81;
	setp.ge.u32 	%p11, %r82, %r81;
	@%p11 bra 	$L__BB0_44;
	cvt.u64.u32 	%rd68, %r1;
	mul.lo.s32 	%r83, %r53, %r52;
	cvt.s64.s32 	%rd69, %r83;
	cvt.u64.u32 	%rd70, %r4;
	mad.lo.s64 	%rd23, %rd69, %rd68, %rd70;
	cvt.u64.u32 	%rd71, %r7;
	cvt.u64.u32 	%rd72, %r2;
	add.s64 	%rd73, %rd71, %rd72;
	add.s64 	%rd74, %rd73, 32;
	max.u64 	%rd75, %rd74, %rd22;
	not.b64 	%rd76, %rd72;
	add.s64 	%rd77, %rd75, %rd76;
	sub.s64 	%rd24, %rd77, %rd71;
	and.b64  	%rd78, %rd24, 96;
	setp.eq.s64 	%p12, %rd78, 96;
	@%p12 bra 	$L__BB0_18;
	cvt.u32.u64 	%r84, %rd4;
	shl.b32 	%r85, %r3, 3;
	add.s32 	%r86, %r85, %r2;
	cvt.u64.u32 	%rd131, %r86;
	shr.u64 	%rd79, %rd131, 3;
	cvt.u32.u64 	%r152, %rd79;
	mul.lo.s32 	%r151, %r53, %r152;
	add.s32 	%r87, %r86, %r84;
	shl.b32 	%r88, %r87, 2;
	mov.u32 	%r89, smem;
	add.s32 	%r150, %r89, %r88;
	shr.u64 	%rd80, %rd24, 5;
	add.s64 	%rd81, %rd80, 1;
	and.b64  	%rd82, %rd81, 3;
	neg.s64 	%rd129, %rd82;
$L__BB0_14:
	.pragma "nounroll";
	and.b32  	%r90, %r2, 7;
	setp.lt.u32 	%p13, %r90, %r53;
	setp.gt.u32 	%p14, %r52, %r152;
	and.pred  	%p15, %p14, %p13;
	@%p15 bra 	$L__BB0_16;
	mov.b32 	%r91, 0;
	st.shared.u32 	[%r150], %r91;
	bra.uni 	$L__BB0_17;
$L__BB0_16:
	cvt.u64.u32 	%rd83, %r151;
	cvt.u64.u32 	%rd84, %r90;
	add.s64 	%rd85, %rd23, %rd84;
	add.s64 	%rd86, %rd85, %rd83;
	shl.b64 	%rd87, %rd86, 2;
	add.s64 	%rd88, %rd1, %rd87;
	ld.global.nc.f32 	%f18, [%rd88];
	st.shared.f32 	[%r150], %f18;
$L__BB0_17:
	add.s64 	%rd131, %rd131, 32;
	add.s32 	%r152, %r152, 4;
	shl.b32 	%r93, %r53, 2;
	add.s32 	%r151, %r151, %r93;
	add.s32 	%r150, %r150, 128;
	add.s64 	%rd129, %rd129, 1;
	setp.ne.s64 	%p16, %rd129, 0;
	@%p16 bra 	$L__BB0_14;
$L__BB0_18:
	setp.lt.u64 	%p17, %rd24, 96;
	@%p17 bra 	$L__BB0_44;
	and.b32  	%r21, %r2, 7;
	cvt.u64.u32 	%rd89, %r21;
	add.s64 	%rd32, %rd23, %rd89;
	shl.b32 	%r94, %r51, 4;
	cvt.u32.u64 	%r95, %rd131;
	shl.b32 	%r96, %r95, 2;
	add.s32 	%r97, %r94, %r96;
	mov.u32 	%r98, smem;
	add.s32 	%r99, %r97, %r98;
	add.s32 	%r154, %r99, 256;
$L__BB0_20:
	setp.ge.u32 	%p18, %r21, %r53;
	shr.u64 	%rd90, %rd131, 3;
	cvt.u32.u64 	%r26, %rd90;
	setp.le.u32 	%p19, %r52, %r26;
	or.pred  	%p20, %p19, %p18;
	@%p20 bra 	$L__BB0_33;
	mul.lo.s32 	%r101, %r53, %r26;
	cvt.u64.u32 	%rd91, %r101;
	add.s64 	%rd92, %rd32, %rd91;
	shl.b64 	%rd93, %rd92, 2;
	add.s64 	%rd94, %rd1, %rd93;
	ld.global.nc.f32 	%f19, [%rd94];
	st.shared.f32 	[%r154+-256], %f19;
	bra.uni 	$L__BB0_34;
$L__BB0_22:
	mov.b32 	%r77, 0;
	st.shared.u32 	[%r153+-256], %r77;
$L__BB0_23:
	add.s64 	%rd65, %rd35, 32;
	setp.lt.u64 	%p7, %rd65, %rd2;
	@%p7 bra 	$L__BB0_25;
	mov.b32 	%r78, 0;
	st.shared.u32 	[%r153+-128], %r78;
	bra.uni 	$L__BB0_26;
$L__BB0_25:
	ld.global.nc.f32 	%f15, [%rd132+-128];
	st.shared.f32 	[%r153+-128], %f15;
$L__BB0_26:
	add.s64 	%rd66, %rd35, 64;
	setp.lt.u64 	%p8, %rd66, %rd2;
	@%p8 bra 	$L__BB0_28;
	mov.b32 	%r79, 0;
	st.shared.u32 	[%r153], %r79;
	bra.uni 	$L__BB0_29;
$L__BB0_28:
	ld.global.nc.f32 	%f16, [%rd132];
	st.shared.f32 	[%r153], %f16;
$L__BB0_29:
	add.s64 	%rd67, %rd35, 96;
	setp.lt.u64 	%p9, %rd67, %rd2;
	@%p9 bra 	$L__BB0_31;
	mov.b32 	%r80, 0;
	st.shared.u32 	[%r153+128], %r80;
	bra.uni 	$L__BB0_32;
$L__BB0_31:
	ld.global.nc.f32 	%f17, [%rd132+128];
	st.shared.f32 	[%r153+128], %f17;
$L__BB0_32:
	add.s64 	%rd128, %rd128, 128;
	add.s32 	%r153, %r153, 512;
	add.s64 	%rd132, %rd132, 512;
	setp.lt.u64 	%p10, %rd128, %rd4;
	@%p10 bra 	$L__BB0_9;
	bra.uni 	$L__BB0_11;
$L__BB0_33:
	mov.b32 	%r100, 0;
	st.shared.u32 	[%r154+-256], %r100;
$L__BB0_34:
	setp.lt.u32 	%p21, %r21, %r53;
	add.s64 	%rd95, %rd131, 32;
	shr.u64 	%rd96, %rd95, 3;
	cvt.u32.u64 	%r27, %rd96;
	setp.gt.u32 	%p22, %r52, %r27;
	and.pred  	%p23, %p22, %p21;
	@%p23 bra 	$L__BB0_36;
	mov.b32 	%r102, 0;
	st.shared.u32 	[%r154+-128], %r102;
	bra.uni 	$L__BB0_37;
$L__BB0_36:
	mul.lo.s32 	%r103, %r53, %r27;
	cvt.u64.u32 	%rd97, %r103;
	add.s64 	%rd98, %rd32, %rd97;
	shl.b64 	%rd99, %rd98, 2;
	add.s64 	%rd100, %rd1, %rd99;
	ld.global.nc.f32 	%f20, [%rd100];
	st.shared.f32 	[%r154+-128], %f20;
$L__BB0_37:
	setp.lt.u32 	%p24, %r21, %r53;
	add.s64 	%rd101, %rd131, 64;
	shr.u64 	%rd102, %rd101, 3;
	cvt.u32.u64 	%r28, %rd102;
	setp.gt.u32 	%p25, %r52, %r28;
	and.pred  	%p26, %p25, %p24;
	@%p26 bra 	$L__BB0_39;
	mov.b32 	%r104, 0;
	st.shared.u32 	[%r154], %r104;
	bra.uni 	$L__BB0_40;
$L__BB0_39:
	mul.lo.s32 	%r105, %r53, %r28;
	cvt.u64.u32 	%rd103, %r105;
	add.s64 	%rd104, %rd32, %rd103;
	shl.b64 	%rd105, %rd104, 2;
	add.s64 	%rd106, %rd1, %rd105;
	ld.global.nc.f32 	%f21, [%rd106];
	st.shared.f32 	[%r154], %f21;
$L__BB0_40:
	setp.lt.u32 	%p27, %r21, %r53;
	add.s64 	%rd107, %rd131, 96;
	shr.u64 	%rd108, %rd107, 3;
	cvt.u32.u64 	%r29, %rd108;
	setp.gt.u32 	%p28, %r52, %r29;
	and.pred  	%p29, %p28, %p27;
	@%p29 bra 	$L__BB0_42;
	mov.b32 	%r106, 0;
	st.shared.u32 	[%r154+128], %r106;
	bra.uni 	$L__BB0_43;
$L__BB0_42:
	mul.lo.s32 	%r107, %r53, %r29;
	cvt.u64.u32 	%rd109, %r107;
	add.s64 	%rd110, %rd32, %rd109;
	shl.b64 	%rd111, %rd110, 2;
	add.s64 	%rd112, %rd1, %rd111;
	ld.global.nc.f32 	%f22, [%rd112];
	st.shared.f32 	[%r154+128], %f22;
$L__BB0_43:
	add.s64 	%rd131, %rd131, 128;
	add.s32 	%r154, %r154, 512;
	setp.lt.u64 	%p30, %rd131, %rd22;
	@%p30 bra 	$L__BB0_20;
$L__BB0_44:
	ld.param.u32 	%r147, [_Z19kernel_batch_matmulILi8ELi4EEvPKfS1_Pfiiiiiii_param_9];
	ld.param.u32 	%r145, [_Z19kernel_batch_matmulILi8ELi4EEvPKfS1_Pfiiiiiii_param_8];
	bar.sync 	0;
	setp.ge.u32 	%p31, %r5, %r147;
	setp.ge.u32 	%p32, %r6, %r145;
	or.pred  	%p33, %p31, %p32;
	@%p33 bra 	$L__BB0_58;
	setp.lt.s32 	%p34, %r51, 1;
	mov.f32 	%f77, 0f00000000;
	@%p34 bra 	$L__BB0_57;
	cvt.u32.u64 	%r110, %rd4;
	mul.lo.s32 	%r31, %r51, %r3;
	add.s32 	%r32, %r110, %r2;
	and.b32  	%r33, %r51, 7;
	setp.lt.u32 	%p35, %r51, 8;
	mov.f32 	%f77, 0f00000000;
	mov.b32 	%r159, 0;
	@%p35 bra 	$L__BB0_49;
	and.b32  	%r159, %r51, 2147483640;
	neg.s32 	%r157, %r159;
	shl.b32 	%r111, %r31, 2;
	mov.u32 	%r112, smem;
	add.s32 	%r113, %r111, %r112;
	add.s32 	%r156, %r113, 16;
	shl.b32 	%r114, %r51, 4;
	shl.b32 	%r115, %r2, 2;
	add.s32 	%r116, %r114, %r115;
	add.s32 	%r117, %r116, %r112;
	add.s32 	%r155, %r117, 128;
	mov.f32 	%f77, 0f00000000;
$L__BB0_48:
	.pragma "nounroll";
	ld.shared.f32 	%f27, [%r156+-16];
	ld.shared.f32 	%f28, [%r155+-128];
	fma.rn.f32 	%f29, %f27, %f28, %f77;
	ld.shared.f32 	%f30, [%r156+-12];
	ld.shared.f32 	%f31, [%r155+-96];
	fma.rn.f32 	%f32, %f30, %f31, %f29;
	ld.shared.f32 	%f33, [%r156+-8];
	ld.shared.f32 	%f34, [%r155+-64];
	fma.rn.f32 	%f35, %f33, %f34, %f32;
	ld.shared.f32 	%f36, [%r156+-4];
	ld.shared.f32 	%f37, [%r155+-32];
	fma.rn.f32 	%f38, %f36, %f37, %f35;
	ld.shared.f32 	%f39, [%r156];
	ld.shared.f32 	%f40, [%r155];
	fma.rn.f32 	%f41, %f39, %f40, %f38;
	ld.shared.f32 	%f42, [%r156+4];
	ld.shared.f32 	%f43, [%r155+32];
	fma.rn.f32 	%f44, %f42, %f43, %f41;
	ld.shared.f32 	%f45, [%r156+8];
	ld.shared.f32 	%f46, [%r155+64];
	fma.rn.f32 	%f47, %f45, %f46, %f44;
	ld.shared.f32 	%f48, [%r156+12];
	ld.shared.f32 	%f49, [%r155+96];
	fma.rn.f32 	%f77, %f48, %f49, %f47;
	add.s32 	%r157, %r157, 8;
	add.s32 	%r156, %r156, 32;
	add.s32 	%r155, %r155, 256;
	setp.ne.s32 	%p36, %r157, 0;
	@%p36 bra 	$L__BB0_48;
$L__BB0_49:
	setp.eq.s32 	%p37, %r33, 0;
	@%p37 bra 	$L__BB0_57;
	and.b32  	%r45, %r51, 3;
	setp.lt.u32 	%p38, %r33, 4;
	@%p38 bra 	$L__BB0_52;
	add.s32 	%r118, %r159, %r31;
	shl.b32 	%r119, %r118, 2;
	mov.u32 	%r120, smem;
	add.s32 	%r121, %r120, %r119;
	ld.shared.f32 	%f51, [%r121];
	shl.b32 	%r122, %r159, 3;
	add.s32 	%r123, %r32, %r122;
	shl.b32 	%r124, %r123, 2;
	add.s32 	%r125, %r120, %r124;
	ld.shared.f32 	%f52, [%r125];
	fma.rn.f32 	%f53, %f51, %f52, %f77;
	ld.shared.f32 	%f54, [%r121+4];
	ld.shared.f32 	%f55, [%r125+32];
	fma.rn.f32 	%f56, %f54, %f55, %f53;
	ld.shared.f32 	%f57, [%r121+8];
	ld.shared.f32 	%f58, [%r125+64];
	fma.rn.f32 	%f59, %f57, %f58, %f56;
	ld.shared.f32 	%f60, [%r121+12];
	ld.shared.f32 	%f61, [%r125+96];
	fma.rn.f32 	%f77, %f60, %f61, %f59;
	add.s32 	%r159, %r159, 4;
$L__BB0_52:
	setp.eq.s32 	%p39, %r45, 0;
	@%p39 bra 	$L__BB0_57;
	setp.eq.s32 	%p40, %r45, 1;
	@%p40 bra 	$L__BB0_55;
	add.s32 	%r126, %r159, %r31;
	shl.b32 	%r127, %r126, 2;
	mov.u32 	%r128, smem;
	add.s32 	%r129, %r128, %r127;
	ld.shared.f32 	%f63, [%r129];
	shl.b32 	%r130, %r159, 3;
	add.s32 	%r131, %r32, %r130;
	shl.b32 	%r132, %r131, 2;
	add.s32 	%r133, %r128, %r132;
	ld.shared.f32 	%f64, [%r133];
	fma.rn.f32 	%f65, %f63, %f64, %f77;
	ld.shared.f32 	%f66, [%r129+4];
	ld.shared.f32 	%f67, [%r133+32];
	fma.rn.f32 	%f77, %f66, %f67, %f65;
	add.s32 	%r159, %r159, 2;
$L__BB0_55:
	and.b32  	%r134, %r51, 1;
	setp.eq.b32 	%p41, %r134, 1;
	not.pred 	%p42, %p41;
	@%p42 bra 	$L__BB0_57;
	add.s32 	%r135, %r159, %r31;
	shl.b32 	%r136, %r135, 2;
	mov.u32 	%r137, smem;
	add.s32 	%r138, %r137, %r136;
	ld.shared.f32 	%f68, [%r138];
	shl.b32 	%r139, %r159, 3;
	add.s32 	%r140, %r32, %r139;
	shl.b32 	%r141, %r140, 2;
	add.s32 	%r142, %r137, %r141;
	ld.shared.f32 	%f69, [%r142];
	fma.rn.f32 	%f77, %f68, %f69, %f77;
$L__BB0_57:
	ld.param.u32 	%r148, [_Z19kernel_batch_matmulILi8ELi4EEvPKfS1_Pfiiiiiii_param_9];
	ld.param.u32 	%r146, [_Z19kernel_batch_matmulILi8ELi4EEvPKfS1_Pfiiiiiii_param_8];
	ld.param.u64 	%rd124, [_Z19kernel_batch_matmulILi8ELi4EEvPKfS1_Pfiiiiiii_param_2];
	cvt.u64.u32 	%rd113, %r1;
	mul.lo.s32 	%r143, %r148, %r146;
	cvt.s64.s32 	%rd114, %r143;
	mul.lo.s32 	%r144, %r148, %r6;
	cvt.u64.u32 	%rd115, %r144;
	cvt.u64.u32 	%rd116, %r5;
	add.s64 	%rd117, %rd115, %rd116;
	mad.lo.s64 	%rd118, %rd114, %rd113, %rd117;
	cvta.to.global.u64 	%rd119, %rd124;
	shl.b64 	%rd120, %rd118, 2;
	add.s64 	%rd121, %rd119, %rd120;
	st.global.f32 	[%rd121], %f77;
$L__BB0_58:
	ret;

}


// ===== COMPILED SASS (sm_100) =====

	.target	sm_100

	.elftype	@"ET_EXEC"


//--------------------- .note.nv.tkinfo           --------------------------
	.section	.note.nv.tkinfo,"",@"SHT_NOTE"
	.sectionflags	@"SHF_NOTE_NV_TKINFO"
	.tkinfo
        /*0018*/ 	.word	0x00000002
        /*0030*/ 	.string	""
        /*0030*/ 	.string	"ptxas"
        /*0030*/ 	.string	"Cuda compilation tools, release 13.0, V13.0.88"
        /*0030*/ 	.string	"Build cuda_13.0.r13.0/compiler.36424714_0"
        /*0030*/ 	.string	"-arch sm_100 -m 64 "



//--------------------- .note.nv.cuinfo           --------------------------
	.section	.note.nv.cuinfo,"",@"SHT_NOTE"
	.sectionflags	@"SHF_NOTE_NV_CUINFO"
        /*0018*/ 	.short	0x0002
        /*001a*/ 	.short	0x0064
        /*001c*/ 	.short	0x0082
	.zero		2


//--------------------- .nv.info                  --------------------------
	.section	.nv.info,"",@"SHT_CUDA_INFO"
	.align	4


	//----- nvinfo : EIATTR_REGCOUNT
	.align		4
        /*0000*/ 	.byte	0x04, 0x2f
        /*0002*/ 	.short	(.L_1 - .L_0)
	.align		4
.L_0:
        /*0004*/ 	.word	index@(_Z19kernel_batch_matmulILi8ELi4EEvPKfS1_Pfiiiiiii)
        /*0008*/ 	.word	0x00000020


	//----- nvinfo : EIATTR_FRAME_SIZE
	.align		4
.L_1:
        /*000c*/ 	.byte	0x04, 0x11
        /*000e*/ 	.short	(.L_3 - .L_2)
	.align		4
.L_2:
        /*0010*/ 	.word	index@(_Z19kernel_batch_matmulILi8ELi4EEvPKfS1_Pfiiiiiii)
        /*0014*/ 	.word	0x00000000


	//----- nvinfo : EIATTR_MIN_STACK_SIZE
	.align		4
.L_3:
        /*0018*/ 	.byte	0x04, 0x12
        /*001a*/ 	.short	(.L_5 - .L_4)
	.align		4
.L_4:
        /*001c*/ 	.word	index@(_Z19kernel_batch_matmulILi8ELi4EEvPKfS1_Pfiiiiiii)
        /*0020*/ 	.word	0x00000000
.L_5:


//--------------------- .nv.compat                --------------------------
	.section	.nv.compat,"",@"SHT_CUDA_COMPAT_INFO"
	.align	4
        /*0000*/ 	.byte	0x02, 0x09, 0x00, 0x00, 0x02, 0x02, 0x01, 0x00, 0x02, 0x05, 0x05, 0x00, 0x03, 0x07, 0x01, 0x01
        /*0010*/ 	.byte	0x02, 0x03, 0x00, 0x00, 0x02, 0x06, 0x01, 0x00, 0x04, 0x0b, 0x08, 0x00, 0x09, 0x00, 0x00, 0x00
        /*0020*/ 	.byte	0x00, 0x00, 0x00, 0x00


//--------------------- .nv.info._Z19kernel_batch_matmulILi8ELi4EEvPKfS1_Pfiiiiiii --------------------------
	.section	.nv.info._Z19kernel_batch_matmulILi8ELi4EEvPKfS1_Pfiiiiiii,"",@"SHT_CUDA_INFO"
	.sectionflags	@""
	.align	4


	//----- nvinfo : EIATTR_CUDA_API_VERSION
	.align		4
        /*0000*/ 	.byte	0x04, 0x37
        /*0002*/ 	.short	(.L_7 - .L_6)
.L_6:
        /*0004*/ 	.word	0x00000082


	//----- nvinfo : EIATTR_KPARAM_INFO
	.align		4
.L_7:
        /*0008*/ 	.byte	0x04, 0x17
        /*000a*/ 	.short	(.L_9 - .L_8)
.L_8:
        /*000c*/ 	.word	0x00000000
        /*0010*/ 	.short	0x0009
        /*0012*/ 	.short	0x0030
        /*0014*/ 	.byte	0x00, 0xf0, 0x11, 0x00


	//----- nvinfo : EIATTR_KPARAM_INFO
	.align		4
.L_9:
        /*0018*/ 	.byte	0x04, 0x17
        /*001a*/ 	.short	(.L_11 - .L_10)
.L_10:
        /*001c*/ 	.word	0x00000000
        /*0020*/ 	.short	0x0008
        /*0022*/ 	.short	0x002c
        /*0024*/ 	.byte	0x00, 0xf0, 0x11, 0x00


	//----- nvinfo : EIATTR_KPARAM_INFO
	.align		4
.L_11:
        /*0028*/ 	.byte	0x04, 0x17
        /*002a*/ 	.short	(.L_13 - .L_12)
.L_12:
        /*002c*/ 	.word	0x00000000
        /*0030*/ 	.short	0x0007
        /*0032*/ 	.short	0x0028
        /*0034*/ 	.byte	0x00, 0xf0, 0x11, 0x00


	//----- nvinfo : EIATTR_KPARAM_INFO
	.align		4
.L_13:
        /*0038*/ 	.byte	0x04, 0x17
        /*003a*/ 	.short	(.L_15 - .L_14)
.L_14:
        /*003c*/ 	.word	0x00000000
        /*0040*/ 	.short	0x0006
        /*0042*/ 	.short	0x0024
        /*0044*/ 	.byte	0x00, 0xf0, 0x11, 0x00


	//----- nvinfo : EIATTR_KPARAM_INFO
	.align		4
.L_15:
        /*0048*/ 	.byte	0x04, 0x17
        /*004a*/ 	.short	(.L_17 - .L_16)
.L_16:
        /*004c*/ 	.word	0x00000000
        /*0050*/ 	.short	0x0005
        /*0052*/ 	.short	0x0020
        /*0054*/ 	.byte	0x00, 0xf0, 0x11, 0x00


	//----- nvinfo : EIATTR_KPARAM_INFO
	.align		4
.L_17:
        /*0058*/ 	.byte	0x04, 0x17
        /*005a*/ 	.short	(.L_19 - .L_18)
.L_18:
        /*005c*/ 	.word	0x00000000
        /*0060*/ 	.short	0x0004
        /*0062*/ 	.short	0x001c
        /*0064*/ 	.byte	0x00, 0xf0, 0x11, 0x00


	//----- nvinfo : EIATTR_KPARAM_INFO
	.align		4
.L_19:
        /*0068*/ 	.byte	0x04, 0x17
        /*006a*/ 	.short	(.L_21 - .L_20)
.L_20:
        /*006c*/ 	.word	0x00000000
        /*0070*/ 	.short	0x0003
        /*0072*/ 	.short	0x0018
        /*0074*/ 	.byte	0x00, 0xf0, 0x11, 0x00


	//----- nvinfo : EIATTR_KPARAM_INFO
	.align		4
.L_21:
        /*0078*/ 	.byte	0x04, 0x17
        /*007a*/ 	.short	(.L_23 - .L_22)
.L_22:
        /*007c*/ 	.word	0x00000000
        /*0080*/ 	.short	0x0002
        /*0082*/ 	.short	0x0010
        /*0084*/ 	.byte	0x00, 0xf5, 0x21, 0x00


	//----- nvinfo : EIATTR_KPARAM_INFO
	.align		4
.L_23:
        /*0088*/ 	.byte	0x04, 0x17
        /*008a*/ 	.short	(.L_25 - .L_24)
.L_24:
        /*008c*/ 	.word	0x00000000
        /*0090*/ 	.short	0x0001
        /*0092*/ 	.short	0x0008
        /*0094*/ 	.byte	0x00, 0xf5, 0x21, 0x00


	//----- nvinfo : EIATTR_KPARAM_INFO
	.align		4
.L_25:
        /*0098*/ 	.byte	0x04, 0x17
        /*009a*/ 	.short	(.L_27 - .L_26)
.L_26:
        /*009c*/ 	.word	0x00000000
        /*00a0*/ 	.short	0x0000
        /*00a2*/ 	.short	0x0000
        /*00a4*/ 	.byte	0x00, 0xf5, 0x21, 0x00


	//----- nvinfo : EIATTR_SPARSE_MMA_MASK
	.align		4
.L_27:
        /*00a8*/ 	.byte	0x03, 0x50
        /*00aa*/ 	.short	0x0000


	//----- nvinfo : EIATTR_MAXREG_COUNT
	.align		4
        /*00ac*/ 	.byte	0x03, 0x1b
        /*00ae*/ 	.short	0x00ff


	//----- nvinfo : EIATTR_NUM_BARRIERS
	.align		4
        /*00b0*/ 	.byte	0x02, 0x4c
        /*00b2*/ 	.byte	0x01
	.zero		1


	//----- nvinfo : EIATTR_MERCURY_ISA_VERSION
	.align		4
        /*00b4*/ 	.byte	0x03, 0x5f
        /*00b6*/ 	.short	0x0101


	//----- nvinfo : EIATTR_VRC_CTA_INIT_COUNT
	.align		4
        /*00b8*/ 	.byte	0x02, 0x4a
	.zero		1
	.zero		1


	//----- nvinfo : EIATTR_EXIT_INSTR_OFFSETS
	.align		4
        /*00bc*/ 	.byte	0x04, 0x1c
        /*00be*/ 	.short	(.L_29 - .L_28)


	//   ....[0]....
.L_28:
        /*00c0*/ 	.word	0x00002110


	//   ....[1]....
        /*00c4*/ 	.word	0x00002890


	//----- nvinfo : EIATTR_CRS_STACK_SIZE
	.align		4
.L_29:
        /*00c8*/ 	.byte	0x04, 0x1e
        /*00ca*/ 	.short	(.L_31 - .L_30)
.L_30:
        /*00cc*/ 	.word	0x00000000


	//----- nvinfo : EIATTR_CBANK_PARAM_SIZE
	.align		4
.L_31:
        /*00d0*/ 	.byte	0x03, 0x19
        /*00d2*/ 	.short	0x0034


	//----- nvinfo : EIATTR_PARAM_CBANK
	.align		4
        /*00d4*/ 	.byte	0x04, 0x0a
        /*00d6*/ 	.short	(.L_33 - .L_32)
	.align		4
.L_32:
        /*00d8*/ 	.word	index@(.nv.constant0._Z19kernel_batch_matmulILi8ELi4EEvPKfS1_Pfiiiiiii)
        /*00dc*/ 	.short	0x0380
        /*00de*/ 	.short	0x0034


	//----- nvinfo : EIATTR_SW_WAR
	.align		4
.L_33:
        /*00e0*/ 	.byte	0x04, 0x36
        /*00e2*/ 	.short	(.L_35 - .L_34)
.L_34:
        /*00e4*/ 	.word	0x00000008
.L_35:


//--------------------- .nv.callgraph             --------------------------
	.section	.nv.callgraph,"",@"SHT_CUDA_CALLGRAPH"
	.align	4
	.sectionentsize	8
	.align		4
        /*0000*/ 	.word	0x00000000
	.align		4
        /*0004*/ 	.word	0xffffffff
	.align		4
        /*0008*/ 	.word	0x00000000
	.align		4
        /*000c*/ 	.word	0xfffffffe
	.align		4
        /*0010*/ 	.word	0x00000000
	.align		4
        /*0014*/ 	.word	0xfffffffd
	.align		4
        /*0018*/ 	.word	0x00000000
	.align		4
        /*001c*/ 	.word	0xfffffffc


//--------------------- .text._Z19kernel_batch_matmulILi8ELi4EEvPKfS1_Pfiiiiiii --------------------------
	.section	.text._Z19kernel_batch_matmulILi8ELi4EEvPKfS1_Pfiiiiiii,"ax",@progbits
	.align	128
        .global         _Z19kernel_batch_matmulILi8ELi4EEvPKfS1_Pfiiiiiii
        .type           _Z19kernel_batch_matmulILi8ELi4EEvPKfS1_Pfiiiiiii,@function
        .size           _Z19kernel_batch_matmulILi8ELi4EEvPKfS1_Pfiiiiiii,(.L_x_24 - _Z19kernel_batch_matmulILi8ELi4EEvPKfS1_Pfiiiiiii)
        .other          _Z19kernel_batch_matmulILi8ELi4EEvPKfS1_Pfiiiiiii,@"STO_CUDA_ENTRY STV_DEFAULT"
_Z19kernel_batch_matmulILi8ELi4EEvPKfS1_Pfiiiiiii:
.text._Z19kernel_batch_matmulILi8ELi4EEvPKfS1_Pfiiiiiii:
[----:B------:R-:W-:Y:S01]  /*0000*/  LDC R1, c[0x0][0x37c] ;  /* 0x0000df00ff017b82 */ /* 0x000fe20000000800 */
[----:B------:R-:W0:Y:S07]  /*0010*/  S2R R9, SR_TID.Y ;  /* 0x0000000000097919 */ /* 0x000e2e0000002200 */
[----:B------:R-:W1:Y:S01]  /*0020*/  LDC R11, c[0x0][0x3a0] ;  /* 0x0000e800ff0b7b82 */ /* 0x000e620000000800 */
[----:B------:R-:W2:Y:S01]  /*0030*/  LDCU.64 UR8, c[0x0][0x358] ;  /* 0x00006b00ff0877ac */ /* 0x000ea20008000a00 */
[----:B------:R-:W-:Y:S01]  /*0040*/  BSSY.RECONVERGENT B0, `(.L_x_0) ;  /* 0x0000178000007945 */ /* 0x000fe20003800200 */
[----:B------:R-:W3:Y:S05]  /*0050*/  S2R R8, SR_TID.X ;  /* 0x0000000000087919 */ /* 0x000eea0000002100 */
[----:B------:R-:W4:Y:S08]  /*0060*/  S2UR UR4, SR_CTAID.X ;  /* 0x00000000000479c3 */ /* 0x000f300000002500 */
[----:B------:R-:W5:Y:S01]  /*0070*/  S2UR UR5, SR_CTAID.Y ;  /* 0x00000000000579c3 */ /* 0x000f620000002600 */
[----:B-1----:R-:W-:-:S07]  /*0080*/  IMAD.SHL.U32 R7, R11, 0x4, RZ ;  /* 0x000000040b077824 */ /* 0x002fce00078e00ff */
[----:B------:R-:W1:Y:S01]  /*0090*/  S2UR UR10, SR_CTAID.Z ;  /* 0x00000000000a79c3 */ /* 0x000e620000002700 */
[----:B0-----:R-:W-:Y:S01]  /*00a0*/  IMAD.SHL.U32 R5, R9, 0x8, RZ ;  /* 0x0000000809057824 */ /* 0x001fe200078e00ff */
[----:B----4-:R-:W-:-:S03]  /*00b0*/  USHF.L.U32 UR4, UR4, 0x3, URZ ;  /* 0x0000000304047899 */ /* 0x010fc600080006ff */
[----:B---3--:R-:W-:-:S03]  /*00c0*/  IMAD.IADD R13, R5, 0x1, R8 ;  /* 0x00000001050d7824 */ /* 0x008fc600078e0208 */
[----:B------:R-:W-:Y:S02]  /*00d0*/  VIADD R6, R8, UR4 ;  /* 0x0000000408067c36 */ /* 0x000fe40008000000 */
[----:B------:R-:W-:Y:S01]  /*00e0*/  ISETP.GE.U32.AND P0, PT, R13, R7, PT ;  /* 0x000000070d00720c */ /* 0x000fe20003f06070 */
[----:B-----5:R-:W-:-:S06]  /*00f0*/  USHF.L.U32 UR5, UR5, 0x2, URZ ;  /* 0x0000000205057899 */ /* 0x020fcc00080006ff */
[----:B------:R-:W-:-:S06]  /*0100*/  VIADD R0, R9, UR5 ;  /* 0x0000000509007c36 */ /* 0x000fcc0008000000 */
[----:B--2---:R-:W-:Y:S05]  /*0110*/  @P0 BRA `(.L_x_1) ;  /* 0x0000001400a80947 */ /* 0x004fea0003800000 */
[----:B------:R-:W-:Y:S01]  /*0120*/  IADD3 R2, P1, P2, R5, 0x20, R8 ;  /* 0x0000002005027810 */ /* 0x000fe20007a3e008 */
[----:B------:R-:W0:Y:S01]  /*0130*/  LDCU.64 UR6, c[0x0][0x398] ;  /* 0x00007300ff0677ac */ /* 0x000e220008000a00 */
[----:B------:R-:W-:Y:S01]  /*0140*/  LOP3.LUT R18, RZ, R8, RZ, 0x33, !PT ;  /* 0x00000008ff127212 */ /* 0x000fe200078e33ff */
[----:B------:R-:W-:Y:S01]  /*0150*/  IMAD.MOV.U32 R4, RZ, RZ, -0x1 ;  /* 0xffffffffff047424 */ /* 0x000fe200078e00ff */
[----:B------:R-:W-:Y:S01]  /*0160*/  ISETP.GT.U32.AND P0, PT, R2, R7, PT ;  /* 0x000000070200720c */ /* 0x000fe20003f04070 */
[----:B------:R-:W-:Y:S01]  /*0170*/  BSSY.RECONVERGENT B1, `(.L_x_2) ;  /* 0x000003b000017945 */ /* 0x000fe20003800200 */
[----:B------:R-:W-:-:S04]  /*0180*/  IADD3.X R15, PT, PT, RZ, RZ, RZ, P1, P2 ;  /* 0x000000ffff0f7210 */ /* 0x000fc80000fe44ff */
[----:B------:R-:W-:-:S04]  /*0190*/  ISETP.GT.U32.AND.EX P0, PT, R15, RZ, PT, P0 ;  /* 0x000000ff0f00720c */ /* 0x000fc80003f04100 */
[----:B------:R-:W-:Y:S02]  /*01a0*/  SEL R2, R2, R7, P0 ;  /* 0x0000000702027207 */ /* 0x000fe40000000000 */
[----:B------:R-:W-:Y:S02]  /*01b0*/  SEL R15, R15, RZ, P0 ;  /* 0x000000ff0f0f7207 */ /* 0x000fe40000000000 */
[----:B------:R-:W-:Y:S01]  /*01c0*/  IADD3 R18, P1, P2, -R5, R2, R18 ;  /* 0x0000000205127210 */ /* 0x000fe20007a3e112 */
[----:B0-----:R-:W-:-:S03]  /*01d0*/  IMAD R2, R11, UR7, RZ ;  /* 0x000000070b027c24 */ /* 0x001fc6000f8e02ff */
[----:B------:R-:W-:Y:S02]  /*01e0*/  LOP3.LUT R3, R18, 0x60, RZ, 0xc0, !PT ;  /* 0x0000006012037812 */ /* 0x000fe400078ec0ff */
[----:B------:R-:W-:Y:S01]  /*01f0*/  IADD3.X R15, PT, PT, R4, -0x1, R15, P1, P2 ;  /* 0xffffffff040f7810 */ /* 0x000fe20000fe440f */
[C---:B------:R-:W-:Y:S01]  /*0200*/  IMAD R4, R2.reuse, UR6, RZ ;  /* 0x0000000602047c24 */ /* 0x040fe2000f8e02ff */
[----:B------:R-:W-:Y:S02]  /*0210*/  ISETP.NE.U32.AND P1, PT, R3, 0x60, PT ;  /* 0x000000600300780c */ /* 0x000fe40003f25070 */
[----:B------:R-:W-:Y:S01]  /*0220*/  SHF.R.S32.HI R10, RZ, 0x1f, R2 ;  /* 0x0000001fff0a7819 */ /* 0x000fe20000011402 */
[----:B-1----:R-:W-:Y:S01]  /*0230*/  IMAD.WIDE.U32 R2, R2, UR10, RZ ;  /* 0x0000000a02027c25 */ /* 0x002fe2000f8e00ff */
[----:B------:R-:W-:Y:S02]  /*0240*/  ISETP.NE.AND.EX P1, PT, RZ, RZ, PT, P1 ;  /* 0x000000ffff00720c */ /* 0x000fe40003f25310 */
[----:B------:R-:W-:Y:S01]  /*0250*/  ISETP.GE.U32.AND P0, PT, R18, 0x60, PT ;  /* 0x000000601200780c */ /* 0x000fe20003f06070 */
[----:B------:R-:W-:Y:S01]  /*0260*/  IMAD R17, R10, UR10, RZ ;  /* 0x0000000a0a117c24 */ /* 0x000fe2000f8e02ff */
[----:B------:R-:W-:Y:S01]  /*0270*/  SHF.R.S32.HI R12, RZ, 0x1f, R4 ;  /* 0x0000001fff0c7819 */ /* 0x000fe20000011404 */
[----:B------:R-:W-:Y:S01]  /*0280*/  IMAD R10, R11, UR5, RZ ;  /* 0x000000050b0a7c24 */ /* 0x000fe2000f8e02ff */
[----:B------:R-:W-:Y:S01]  /*0290*/  ISETP.GE.U32.AND.EX P0, PT, R15, RZ, PT, P0 ;  /* 0x000000ff0f00720c */ /* 0x000fe20003f06100 */
[----:B------:R-:W-:-:S02]  /*02a0*/  IMAD.MOV.U32 R11, RZ, RZ, RZ ;  /* 0x000000ffff0b7224 */ /* 0x000fc400078e00ff */
[----:B------:R-:W-:-:S04]  /*02b0*/  IMAD.IADD R16, R3, 0x1, R17 ;  /* 0x0000000103107824 */ /* 0x000fc800078e0211 */
[----:B------:R-:W-:Y:S06]  /*02c0*/  @!P1 BRA `(.L_x_3) ;  /* 0x0000000000949947 */ /* 0x000fec0003800000 */
[----:B------:R-:W0:Y:S01]  /*02d0*/  S2UR UR7, SR_CgaCtaId ;  /* 0x00000000000779c3 */ /* 0x000e220000008800 */
[----:B------:R-:W1:Y:S01]  /*02e0*/  LDCU.64 UR12, c[0x0][0x380] ;  /* 0x00007000ff0c77ac */ /* 0x000e620008000a00 */
[----:B------:R-:W-:Y:S01]  /*02f0*/  SHF.R.U64 R18, R18, 0x5, R15 ;  /* 0x0000000512127819 */ /* 0x000fe2000000120f */
[----:B------:R-:W-:Y:S01]  /*0300*/  IMAD R17, R9, 0x8, R8 ;  /* 0x0000000809117824 */ /* 0x000fe200078e0208 */
[----:B------:R-:W-:Y:S01]  /*0310*/  IADD3 R21, P1, P2, R8, R2, R5 ;  /* 0x0000000208157210 */ /* 0x000fe20007a3e005 */
[----:B------:R-:W-:Y:S01]  /*0320*/  UMOV UR6, 0x400 ;  /* 0x0000040000067882 */ /* 0x000fe20000000000 */
[----:B------:R-:W-:Y:S02]  /*0330*/  IMAD.MOV.U32 R11, RZ, RZ, RZ ;  /* 0x000000ffff0b7224 */ /* 0x000fe400078e00ff */
[----:B------:R-:W-:Y:S01]  /*0340*/  VIADD R18, R18, 0x1 ;  /* 0x0000000112127836 */ /* 0x000fe20000000000 */
[----:B------:R-:W-:Y:S02]  /*0350*/  IADD3 R21, P3, PT, R10, R21, RZ ;  /* 0x000000150a157210 */ /* 0x000fe40007f7e0ff */
[----:B------:R-:W-:-:S02]  /*0360*/  IADD3.X R14, PT, PT, RZ, R16, RZ, P1, P2 ;  /* 0x00000010ff0e7210 */ /* 0x000fc40000fe44ff */
[----:B------:R-:W-:-:S03]  /*0370*/  LOP3.LUT R18, R18, 0x3, RZ, 0xc0, !PT ;  /* 0x0000000312127812 */ /* 0x000fc600078ec0ff */
[----:B------:R-:W-:Y:S01]  /*0380*/  IMAD.X R14, RZ, RZ, R14, P3 ;  /* 0x000000ffff0e7224 */ /* 0x000fe200018e060e */
[----:B------:R-:W-:Y:S02]  /*0390*/  IADD3 R18, P2, PT, RZ, -R18, RZ ;  /* 0x80000012ff127210 */ /* 0x000fe40007f5e0ff */
[----:B-1----:R-:W-:-:S03]  /*03a0*/  LEA R20, P1, R21, UR12, 0x2 ;  /* 0x0000000c15147c11 */ /* 0x002fc6000f8210ff */
[----:B------:R-:W-:Y:S01]  /*03b0*/  IMAD.X R19, RZ, RZ, -0x1, P2 ;  /* 0xffffffffff137424 */ /* 0x000fe200010e06ff */
[----:B------:R-:W-:Y:S01]  /*03c0*/  LEA.HI.X R21, R21, UR13, R14, 0x2, P1 ;  /* 0x0000000d15157c11 */ /* 0x000fe200088f140e */
[----:B0-----:R-:W-:-:S06]  /*03d0*/  ULEA UR6, UR7, UR6, 0x18 ;  /* 0x0000000607067291 */ /* 0x001fcc000f8ec0ff */
[----:B------:R-:W-:-:S07]  /*03e0*/  LEA R17, R17, UR6, 0x2 ;  /* 0x0000000611117c11 */ /* 0x000fce000f8e10ff */
.L_x_4:
[----:B------:R-:W-:-:S04]  /*03f0*/  IADD3 R15, P2, PT, R10, R13, RZ ;  /* 0x0000000d0a0f7210 */ /* 0x000fc80007f5e0ff */
[----:B------:R-:W-:Y:S01]  /*0400*/  ISETP.GE.U32.AND P1, PT, R15, R4, PT ;  /* 0x000000040f00720c */ /* 0x000fe20003f26070 */
[----:B------:R-:W-:-:S05]  /*0410*/  IMAD.X R15, RZ, RZ, R11, P2 ;  /* 0x000000ffff0f7224 */ /* 0x000fca00010e060b */
[----:B------:R-:W-:-:S13]  /*0420*/  ISETP.GE.U32.AND.EX P1, PT, R15, R12, PT, P1 ;  /* 0x0000000c0f00720c */ /* 0x000fda0003f26110 */
[----:B------:R-:W-:Y:S02]  /*0430*/  @!P1 IMAD.MOV.U32 R14, RZ, RZ, R20 ;  /* 0x000000ffff0e9224 */ /* 0x000fe400078e0014 */
[----:B------:R-:W-:-:S05]  /*0440*/  @!P1 IMAD.MOV.U32 R15, RZ, RZ, R21 ;  /* 0x000000ffff0f9224 */ /* 0x000fca00078e0015 */
[----:B------:R-:W2:Y:S01]  /*0450*/  @!P1 LDG.E.CONSTANT R14, desc[UR8][R14.64] ;  /* 0x000000080e0e9981 */ /* 0x000ea2000c1e9900 */
[----:B------:R-:W-:Y:S02]  /*0460*/  IADD3 R13, P2, PT, R13, 0x20, RZ ;  /* 0x000000200d0d7810 */ /* 0x000fe40007f5e0ff */
[----:B------:R-:W-:Y:S01]  /*0470*/  IADD3 R20, P3, PT, R20, 0x80, RZ ;  /* 0x0000008014147810 */ /* 0x000fe20007f7e0ff */
[----:B------:R-:W-:Y:S02]  /*0480*/  @P1 STS [R17], RZ ;  /* 0x000000ff11001388 */ /* 0x000fe40000000800 */
[----:B------:R-:W-:Y:S02]  /*0490*/  IMAD.X R11, RZ, RZ, R11, P2 ;  /* 0x000000ffff0b7224 */ /* 0x000fe400010e060b */
[----:B------:R-:W-:Y:S01]  /*04a0*/  IMAD.X R21, RZ, RZ, R21, P3 ;  /* 0x000000ffff157224 */ /* 0x000fe200018e0615 */
[----:B--2---:R0:W-:Y:S01]  /*04b0*/  @!P1 STS [R17], R14 ;  /* 0x0000000e11009388 */ /* 0x0041e20000000800 */
[----:B------:R-:W-:-:S05]  /*04c0*/  IADD3 R18, P1, PT, R18, 0x1, RZ ;  /* 0x0000000112127810 */ /* 0x000fca0007f3e0ff */
[----:B------:R-:W-:Y:S01]  /*04d0*/  IMAD.X R19, RZ, RZ, R19, P1 ;  /* 0x000000ffff137224 */ /* 0x000fe200008e0613 */
[----:B------:R-:W-:Y:S01]  /*04e0*/  ISETP.NE.U32.AND P1, PT, R18, RZ, PT ;  /* 0x000000ff1200720c */ /* 0x000fe20003f25070 */
[----:B0-----:R-:W-:-:S03]  /*04f0*/  VIADD R17, R17, 0x80 ;  /* 0x0000008011117836 */ /* 0x001fc60000000000 */
[----:B------:R-:W-:-:S13]  /*0500*/  ISETP.NE.AND.EX P1, PT, R19, RZ, PT, P1 ;  /* 0x000000ff1300720c */ /* 0x000fda0003f25310 */
[----:B------:R-:W-:Y:S05]  /*0510*/  @P1 BRA `(.L_x_4) ;  /* 0xfffffffc00b41947 */ /* 0x000fea000383ffff */
.L_x_3:
[----:B------:R-:W-:Y:S05]  /*0520*/  BSYNC.RECONVERGENT B1 ;  /* 0x0000000000017941 */ /* 0x000fea0003800200 */
.L_x_2:
[----:B------:R-:W-:Y:S05]  /*0530*/  @!P0 BRA `(.L_x_1) ;  /* 0x0000001000a08947 */ /* 0x000fea0003800000 */
[----:B------:R-:W0:Y:S01]  /*0540*/  S2UR UR7, SR_CgaCtaId ;  /* 0x00000000000779c3 */ /* 0x000e220000008800 */
[----:B------:R-:W1:Y:S01]  /*0550*/  LDCU.64 UR12, c[0x0][0x380] ;  /* 0x00007000ff0c77ac */ /* 0x000e620008000a00 */
[----:B------:R-:W-:Y:S01]  /*0560*/  IADD3 R3, P0, P1, R10, R13, R2 ;  /* 0x0000000d0a037210 */ /* 0x000fe2000791e002 */
[----:B------:R-:W-:Y:S01]  /*0570*/  BSSY.RECONVERGENT B1, `(.L_x_5) ;  /* 0x0000032000017945 */ /* 0x000fe20003800200 */
[----:B------:R-:W-:Y:S02]  /*0580*/  UMOV UR6, 0x400 ;  /* 0x0000040000067882 */ /* 0x000fe40000000000 */
[----:B------:R-:W-:Y:S02]  /*0590*/  IADD3.X R16, PT, PT, RZ, R11, R16, P0, P1 ;  /* 0x0000000bff107210 */ /* 0x000fe400007e2410 */
[----:B------:R-:W-:-:S04]  /*05a0*/  ISETP.GE.U32.AND P0, PT, R13, R7, PT ;  /* 0x000000070d00720c */ /* 0x000fc80003f06070 */
[----:B------:R-:W-:Y:S02]  /*05b0*/  ISETP.GE.U32.AND.EX P0, PT, R11, RZ, PT, P0 ;  /* 0x000000ff0b00720c */ /* 0x000fe40003f06100 */
[----:B-1----:R-:W-:-:S04]  /*05c0*/  LEA R2, P1, R3, UR12, 0x2 ;  /* 0x0000000c03027c11 */ /* 0x002fc8000f8210ff */
[----:B------:R-:W-:Y:S01]  /*05d0*/  LEA.HI.X R3, R3, UR13, R16, 0x2, P1 ;  /* 0x0000000d03037c11 */ /* 0x000fe200088f1410 */
[----:B0-----:R-:W-:Y:S01]  /*05e0*/  ULEA UR6, UR7, UR6, 0x18 ;  /* 0x0000000607067291 */ /* 0x001fe2000f8ec0ff */
[----:B------:R-:W-:-:S05]  /*05f0*/  IADD3 R2, P1, PT, R2, 0x100, RZ ;  /* 0x0000010002027810 */ /* 0x000fca0007f3e0ff */
[----:B------:R-:W-:Y:S01]  /*0600*/  LEA R16, R13, UR6, 0x2 ;  /* 0x000000060d107c11 */ /* 0x000fe2000f8e10ff */
[----:B------:R-:W-:Y:S01]  /*0610*/  IMAD.X R3, RZ, RZ, R3, P1 ;  /* 0x000000ffff037224 */ /* 0x000fe200008e0603 */
[----:B------:R-:W-:-:S03]  /*0620*/  PLOP3.LUT P1, PT, PT, PT, PT, 0x80, 0x8 ;  /* 0x000000000008781c */ /* 0x000fc60003f2f070 */
[----:B------:R-:W-:Y:S01]  /*0630*/  VIADD R16, R16, 0x100 ;  /* 0x0000010010107836 */ /* 0x000fe20000000000 */
[----:B------:R-:W-:Y:S01]  /*0640*/  P2R R22, PR, RZ, 0x2 ;  /* 0x00000002ff167803 */ /* 0x000fe20000000000 */
[----:B------:R-:W-:Y:S08]  /*0650*/  @!P0 BRA `(.L_x_6) ;  /* 0x00000000008c8947 */ /* 0x000ff00003800000 */
[----:B------:R-:W-:-:S04]  /*0660*/  IADD3 R19, P0, PT, R10, R13, RZ ;  /* 0x0000000d0a137210 */ /* 0x000fc80007f1e0ff */
[C---:B------:R-:W-:Y:S01]  /*0670*/  IADD3 R15, P3, PT, R19.reuse, 0x20, RZ ;  /* 0x00000020130f7810 */ /* 0x040fe20007f7e0ff */
[----:B------:R-:W-:Y:S01]  /*0680*/  IMAD.X R21, RZ, RZ, R11, P0 ;  /* 0x000000ffff157224 */ /* 0x000fe200000e060b */
[----:B------:R-:W-:Y:S02]  /*0690*/  IADD3 R17, P0, PT, R19, 0x40, RZ ;  /* 0x0000004013117810 */ /* 0x000fe40007f1e0ff */
[-C--:B------:R-:W-:Y:S02]  /*06a0*/  ISETP.GE.U32.AND P1, PT, R15, R4.reuse, PT ;  /* 0x000000040f00720c */ /* 0x080fe40003f26070 */
[CC--:B------:R-:W-:Y:S02]  /*06b0*/  ISETP.GE.U32.AND P2, PT, R19.reuse, R4.reuse, PT ;  /* 0x000000041300720c */ /* 0x0c0fe40003f46070 */
[----:B------:R-:W-:Y:S01]  /*06c0*/  IADD3 R15, P4, PT, R19, 0x60, RZ ;  /* 0x00000060130f7810 */ /* 0x000fe20007f9e0ff */
[--C-:B------:R-:W-:Y:S01]  /*06d0*/  IMAD.X R19, RZ, RZ, R21.reuse, P3 ;  /* 0x000000ffff137224 */ /* 0x100fe200018e0615 */
[-C--:B------:R-:W-:Y:S01]  /*06e0*/  ISETP.GE.U32.AND P3, PT, R17, R4.reuse, PT ;  /* 0x000000041100720c */ /* 0x080fe20003f66070 */
[--C-:B------:R-:W-:Y:S01]  /*06f0*/  IMAD.X R17, RZ, RZ, R21.reuse, P0 ;  /* 0x000000ffff117224 */ /* 0x100fe200000e0615 */
[----:B------:R-:W-:Y:S01]  /*0700*/  ISETP.GE.U32.AND P0, PT, R15, R4, PT ;  /* 0x000000040f00720c */ /* 0x000fe20003f06070 */
[----:B------:R-:W-:Y:S01]  /*0710*/  IMAD.X R15, RZ, RZ, R21, P4 ;  /* 0x000000ffff0f7224 */ /* 0x000fe200020e0615 */
[----:B------:R-:W-:-:S02]  /*0720*/  ISETP.GE.U32.AND.EX P1, PT, R19, R12, PT, P1 ;  /* 0x0000000c1300720c */ /* 0x000fc40003f26110 */
[-C--:B------:R-:W-:Y:S02]  /*0730*/  ISETP.GE.U32.AND.EX P2, PT, R21, R12.reuse, PT, P2 ;  /* 0x0000000c1500720c */ /* 0x080fe40003f46120 */
[-C--:B------:R-:W-:Y:S02]  /*0740*/  ISETP.GE.U32.AND.EX P0, PT, R15, R12.reuse, PT, P0 ;  /* 0x0000000c0f00720c */ /* 0x080fe40003f06100 */
[----:B------:R-:W-:-:S07]  /*0750*/  ISETP.GE.U32.AND.EX P3, PT, R17, R12, PT, P3 ;  /* 0x0000000c1100720c */ /* 0x000fce0003f66130 */
[----:B------:R-:W2:Y:S04]  /*0760*/  @!P1 LDG.E.CONSTANT R17, desc[UR8][R2.64+-0x80] ;  /* 0xffff800802119981 */ /* 0x000ea8000c1e9900 */
[----:B------:R-:W3:Y:S04]  /*0770*/  @!P2 LDG.E.CONSTANT R15, desc[UR8][R2.64+-0x100] ;  /* 0xffff0008020fa981 */ /* 0x000ee8000c1e9900 */
[----:B------:R-:W4:Y:S04]  /*0780*/  @!P0 LDG.E.CONSTANT R21, desc[UR8][R2.64+0x80] ;  /* 0x0000800802158981 */ /* 0x000f28000c1e9900 */
[----:B------:R0:W5:Y:S04]  /*0790*/  @!P3 LDG.E.CONSTANT R19, desc[UR8][R2.64] ;  /* 0x000000080213b981 */ /* 0x000168000c1e9900 */
[----:B------:R-:W-:Y:S04]  /*07a0*/  @P1 STS [R16+-0x80], RZ ;  /* 0xffff80ff10001388 */ /* 0x000fe80000000800 */
[----:B------:R-:W-:Y:S04]  /*07b0*/  @P0 STS [R16+0x80], RZ ;  /* 0x000080ff10000388 */ /* 0x000fe80000000800 */
[----:B------:R-:W-:Y:S04]  /*07c0*/  @P3 STS [R16], RZ ;  /* 0x000000ff10003388 */ /* 0x000fe80000000800 */
[----:B--2---:R-:W-:Y:S01]  /*07d0*/  @!P1 STS [R16+-0x80], R17 ;  /* 0xffff801110009388 */ /* 0x004fe20000000800 */
[----:B0-----:R-:W-:-:S03]  /*07e0*/  IADD3 R2, P1, PT, R2, 0x200, RZ ;  /* 0x0000020002027810 */ /* 0x001fc60007f3e0ff */
[----:B---3--:R-:W-:Y:S04]  /*07f0*/  @!P2 STS [R16+-0x100], R15 ;  /* 0xffff000f1000a388 */ /* 0x008fe80000000800 */
[----:B----4-:R-:W-:Y:S01]  /*0800*/  @!P0 STS [R16+0x80], R21 ;  /* 0x0000801510008388 */ /* 0x010fe20000000800 */
[----:B------:R-:W-:-:S03]  /*0810*/  IADD3 R13, P0, PT, R13, 0x80, RZ ;  /* 0x000000800d0d7810 */ /* 0x000fc60007f1e0ff */
[----:B------:R-:W-:Y:S01]  /*0820*/  @P2 STS [R16+-0x100], RZ ;  /* 0xffff00ff10002388 */ /* 0x000fe20000000800 */
[----:B------:R-:W-:Y:S01]  /*0830*/  PLOP3.LUT P2, PT, PT, PT, PT, 0x8, 0x80 ;  /* 0x000000000080781c */ /* 0x000fe20003f4e170 */
[----:B------:R-:W-:Y:S02]  /*0840*/  IMAD.X R3, RZ, RZ, R3, P1 ;  /* 0x000000ffff037224 */ /* 0x000fe400008e0603 */
[----:B-----5:R0:W-:Y:S01]  /*0850*/  @!P3 STS [R16], R19 ;  /* 0x000000131000b388 */ /* 0x0201e20000000800 */
[----:B------:R-:W-:Y:S01]  /*0860*/  P2R R22, PR, RZ, 0x4 ;  /* 0x00000004ff167803 */ /* 0x000fe20000000000 */
[----:B------:R-:W-:Y:S02]  /*0870*/  IMAD.X R11, RZ, RZ, R11, P0 ;  /* 0x000000ffff0b7224 */ /* 0x000fe400000e060b */
[----:B0-----:R-:W-:-:S07]  /*0880*/  VIADD R16, R16, 0x200 ;  /* 0x0000020010107836 */ /* 0x001fce0000000000 */
.L_x_6:
[----:B------:R-:W-:Y:S05]  /*0890*/  BSYNC.RECONVERGENT B1 ;  /* 0x0000000000017941 */ /* 0x000fea0003800200 */
.L_x_5:
[CC--:B------:R-:W-:Y:S01]  /*08a0*/  IADD3 R14, P2, PT, R7.reuse, -R13.reuse, RZ ;  /* 0x8000000d070e7210 */ /* 0x0c0fe20007f5e0ff */
[----:B------:R-:W-:Y:S01]  /*08b0*/  BSSY.RECONVERGENT B1, `(.L_x_7) ;  /* 0x0000083000017945 */ /* 0x000fe20003800200 */
[----:B------:R-:W-:Y:S02]  /*08c0*/  ISETP.GT.U32.AND P0, PT, R7, R13, PT ;  /* 0x0000000d0700720c */ /* 0x000fe40003f04070 */
[----:B------:R-:W-:Y:S01]  /*08d0*/  ISETP.LE.U32.AND P1, PT, R14, 0x180, PT ;  /* 0x000001800e00780c */ /* 0x000fe20003f23070 */
[----:B------:R-:W-:Y:S01]  /*08e0*/  IMAD.X R14, RZ, RZ, ~R11, P2 ;  /* 0x000000ffff0e7224 */ /* 0x000fe200010e0e0b */
[----:B------:R-:W-:-:S04]  /*08f0*/  ISETP.GT.U32.AND.EX P0, PT, RZ, R11, PT, P0 ;  /* 0x0000000bff00720c */ /* 0x000fc80003f04100 */
[----:B------:R-:W-:-:S13]  /*0900*/  ISETP.LE.U32.OR.EX P0, PT, R14, RZ, !P0, P1 ;  /* 0x000000ff0e00720c */ /* 0x000fda0004703510 */
[----:B------:R-:W-:Y:S05]  /*0910*/  @P0 BRA `(.L_x_8) ;  /* 0x0000000400f00947 */ /* 0x000fea0003800000 */
[----:B------:R-:W-:Y:S02]  /*0920*/  IADD3 R14, P0, PT, R7, -0x180, RZ ;  /* 0xfffffe80070e7810 */ /* 0x000fe40007f1e0ff */
[----:B------:R-:W-:-:S03]  /*0930*/  PLOP3.LUT P1, PT, PT, PT, PT, 0x8, 0x80 ;  /* 0x000000000080781c */ /* 0x000fc60003f2e170 */
[----:B------:R-:W-:Y:S01]  /*0940*/  IMAD.X R18, RZ, RZ, -0x1, P0 ;  /* 0xffffffffff127424 */ /* 0x000fe200000e06ff */
[----:B------:R-:W-:-:S09]  /*0950*/  P2R R22, PR, RZ, 0x2 ;  /* 0x00000002ff167803 */ /* 0x000fd20000000000 */
.L_x_9:
[C-C-:B------:R-:W-:Y:S02]  /*0960*/  IADD3 R25, P0, P1, R10.reuse, 0x80, R13.reuse ;  /* 0x000000800a197810 */ /* 0x140fe4000791e00d */
[----:B------:R-:W-:Y:S02]  /*0970*/  IADD3 R17, P2, P5, R10, 0x100, R13 ;  /* 0x000001000a117810 */ /* 0x000fe40007d5e00d */
[--C-:B------:R-:W-:Y:S02]  /*0980*/  IADD3.X R21, PT, PT, RZ, RZ, R11.reuse, P0, P1 ;  /* 0x000000ffff157210 */ /* 0x100fe400007e240b */
[----:B------:R-:W-:Y:S02]  /*0990*/  IADD3 R15, P0, PT, R25, 0x20, RZ ;  /* 0x00000020190f7810 */ /* 0x000fe40007f1e0ff */
[----:B------:R-:W-:Y:S02]  /*09a0*/  IADD3.X R23, PT, PT, RZ, RZ, R11, P2, P5 ;  /* 0x000000ffff177210 */ /* 0x000fe400017ea40b */
[----:B------:R-:W-:Y:S01]  /*09b0*/  ISETP.GE.U32.AND P2, PT, R15, R4, PT ;  /* 0x000000040f00720c */ /* 0x000fe20003f46070 */
[----:B------:R-:W-:Y:S01]  /*09c0*/  IMAD.X R24, RZ, RZ, R21, P0 ;  /* 0x000000ffff187224 */ /* 0x000fe200000e0615 */
[----:B------:R-:W-:-:S02]  /*09d0*/  IADD3 R29, P5, PT, R25, 0x60, RZ ;  /* 0x00000060191d7810 */ /* 0x000fc40007fbe0ff */
[----:B------:R-:W-:Y:S02]  /*09e0*/  IADD3 R19, P3, P4, R10, 0x180, R13 ;  /* 0x000001800a137810 */ /* 0x000fe40007c7e00d */
[----:B------:R-:W-:Y:S01]  /*09f0*/  ISETP.GE.U32.AND.EX P2, PT, R24, R12, PT, P2 ;  /* 0x0000000c1800720c */ /* 0x000fe20003f46120 */
[----:B------:R-:W-:Y:S01]  /*0a00*/  IMAD.X R24, RZ, RZ, R21, P5 ;  /* 0x000000ffff187224 */ /* 0x000fe200028e0615 */
[----:B------:R-:W-:Y:S02]  /*0a10*/  ISETP.GE.U32.AND P0, PT, R29, R4, PT ;  /* 0x000000041d00720c */ /* 0x000fe40003f06070 */
[----:B------:R-:W-:Y:S02]  /*0a20*/  IADD3 R27, P1, PT, R25, 0x40, RZ ;  /* 0x00000040191b7810 */ /* 0x000fe40007f3e0ff */
[----:B------:R-:W-:Y:S02]  /*0a30*/  ISETP.GE.U32.AND.EX P0, PT, R24, R12, PT, P0 ;  /* 0x0000000c1800720c */ /* 0x000fe40003f06100 */
[----:B------:R-:W-:Y:S01]  /*0a40*/  IADD3.X R15, PT, PT, RZ, RZ, R11, P3, P4 ;  /* 0x000000ffff0f7210 */ /* 0x000fe20001fe840b */
[----:B------:R-:W-:Y:S01]  /*0a50*/  IMAD.X R20, RZ, RZ, R21, P1 ;  /* 0x000000ffff147224 */ /* 0x000fe200008e0615 */
[----:B------:R-:W-:-:S02]  /*0a60*/  ISETP.GE.U32.AND P4, PT, R27, R4, PT ;  /* 0x000000041b00720c */ /* 0x000fc40003f86070 */
[----:B------:R-:W-:Y:S01]  /*0a70*/  IADD3 R27, P3, PT, R17, 0x20, RZ ;  /* 0x00000020111b7810 */ /* 0x000fe20007f7e0ff */
[----:B------:R-:W2:Y:S01]  /*0a80*/  @!P2 LDG.E.CONSTANT R24, desc[UR8][R2.64+0x180] ;  /* 0x000180080218a981 */ /* 0x000ea2000c1e9900 */
[----:B------:R-:W-:Y:S02]  /*0a90*/  ISETP.GE.U32.AND.EX P4, PT, R20, R12, PT, P4 ;  /* 0x0000000c1400720c */ /* 0x000fe40003f86140 */
[----:B------:R-:W-:Y:S01]  /*0aa0*/  ISETP.GE.U32.AND P1, PT, R27, R4, PT ;  /* 0x000000041b00720c */ /* 0x000fe20003f26070 */
[----:B------:R-:W-:Y:S01]  /*0ab0*/  IMAD.X R29, RZ, RZ, R23, P3 ;  /* 0x000000ffff1d7224 */ /* 0x000fe200018e0617 */
[----:B------:R-:W-:-:S04]  /*0ac0*/  IADD3 R27, P5, PT, R17, 0x40, RZ ;  /* 0x00000040111b7810 */ /* 0x000fc80007fbe0ff */
[----:B------:R-:W-:Y:S01]  /*0ad0*/  ISETP.GE.U32.AND P3, PT, R27, R4, PT ;  /* 0x000000041b00720c */ /* 0x000fe20003f66070 */
[--C-:B------:R-:W-:Y:S01]  /*0ae0*/  IMAD.X R20, RZ, RZ, R23.reuse, P5 ;  /* 0x000000ffff147224 */ /* 0x100fe200028e0617 */
[----:B------:R-:W-:Y:S02]  /*0af0*/  IADD3 R27, P6, PT, R17, 0x60, RZ ;  /* 0x00000060111b7810 */ /* 0x000fe40007fde0ff */
[----:B------:R-:W-:Y:S02]  /*0b00*/  ISETP.GE.U32.AND.EX P1, PT, R29, R12, PT, P1 ;  /* 0x0000000c1d00720c */ /* 0x000fe40003f26110 */
[----:B------:R-:W-:Y:S01]  /*0b10*/  ISETP.GE.U32.AND P5, PT, R27, R4, PT ;  /* 0x000000041b00720c */ /* 0x000fe20003fa6070 */
[----:B------:R-:W-:Y:S01]  /*0b20*/  IMAD.X R27, RZ, RZ, R23, P6 ;  /* 0x000000ffff1b7224 */ /* 0x000fe200030e0617 */
[----:B------:R-:W3:Y:S01]  /*0b30*/  @!P4 LDG.E.CONSTANT R29, desc[UR8][R2.64+0x200] ;  /* 0x00020008021dc981 */ /* 0x000ee2000c1e9900 */
[----:B------:R-:W-:-:S03]  /*0b40*/  ISETP.GE.U32.AND.EX P3, PT, R20, R12, PT, P3 ;  /* 0x0000000c1400720c */ /* 0x000fc60003f66130 */
[----:B------:R-:W-:Y:S01]  /*0b50*/  ISETP.GE.U32.AND.EX P5, PT, R27, R12, PT, P5 ;  /* 0x0000000c1b00720c */ /* 0x000fe20003fa6150 */
[----:B------:R-:W4:Y:S04]  /*0b60*/  @!P0 LDG.E.CONSTANT R20, desc[UR8][R2.64+0x280] ;  /* 0x0002800802148981 */ /* 0x000f28000c1e9900 */
[----:B------:R-:W-:Y:S05]  /*0b70*/  @P2 STS [R16+0x180], RZ ;  /* 0x000180ff10002388 */ /* 0x000fea0000000800 */
[----:B------:R-:W5:Y:S04]  /*0b80*/  @!P3 LDG.E.CONSTANT R28, desc[UR8][R2.64+0x400] ;  /* 0x00040008021cb981 */ /* 0x000f68000c1e9900 */
[----:B------:R-:W5:Y:S04]  /*0b90*/  @!P5 LDG.E.CONSTANT R26, desc[UR8][R2.64+0x480] ;  /* 0x00048008021ad981 */ /* 0x000f68000c1e9900 */
[----:B--2---:R0:W-:Y:S04]  /*0ba0*/  @!P2 STS [R16+0x180], R24 ;  /* 0x000180181000a388 */ /* 0x0041e80000000800 */
[----:B0-----:R-:W2:Y:S01]  /*0bb0*/  @!P1 LDG.E.CONSTANT R24, desc[UR8][R2.64+0x380] ;  /* 0x0003800802189981 */ /* 0x001ea2000c1e9900 */
[----:B------:R-:W-:-:S03]  /*0bc0*/  ISETP.GE.U32.AND P2, PT, R25, R4, PT ;  /* 0x000000041900720c */ /* 0x000fc60003f46070 */
[----:B------:R-:W-:Y:S04]  /*0bd0*/  @P4 STS [R16+0x200], RZ ;  /* 0x000200ff10004388 */ /* 0x000fe80000000800 */
[----:B---3--:R-:W-:Y:S01]  /*0be0*/  @!P4 STS [R16+0x200], R29 ;  /* 0x0002001d1000c388 */ /* 0x008fe20000000800 */
[----:B------:R-:W-:-:S03]  /*0bf0*/  IADD3 R25, P4, PT, R19, 0x20, RZ ;  /* 0x0000002013197810 */ /* 0x000fc60007f9e0ff */
[----:B------:R-:W-:Y:S04]  /*0c00*/  @P0 STS [R16+0x280], RZ ;  /* 0x000280ff10000388 */ /* 0x000fe80000000800 */
[----:B----4-:R0:W-:Y:S01]  /*0c10*/  @!P0 STS [R16+0x280], R20 ;  /* 0x0002801410008388 */ /* 0x0101e20000000800 */
[----:B------:R-:W-:Y:S01]  /*0c20*/  ISETP.GE.U32.AND P0, PT, R25, R4, PT ;  /* 0x000000041900720c */ /* 0x000fe20003f06070 */
[--C-:B------:R-:W-:Y:S01]  /*0c30*/  IMAD.X R25, RZ, RZ, R15.reuse, P4 ;  /* 0x000000ffff197224 */ /* 0x100fe200020e060f */
[----:B------:R-:W-:Y:S01]  /*0c40*/  IADD3 R27, P4, PT, R19, 0x40, RZ ;  /* 0x00000040131b7810 */ /* 0x000fe20007f9e0ff */
[----:B------:R-:W-:Y:S03]  /*0c50*/  @P1 STS [R16+0x380], RZ ;  /* 0x000380ff10001388 */ /* 0x000fe60000000800 */
[----:B------:R-:W-:Y:S01]  /*0c60*/  ISETP.GE.U32.AND.EX P0, PT, R25, R12, PT, P0 ;  /* 0x0000000c1900720c */ /* 0x000fe20003f06100 */
[----:B------:R-:W-:Y:S01]  /*0c70*/  @P3 STS [R16+0x400], RZ ;  /* 0x000400ff10003388 */ /* 0x000fe20000000800 */
[----:B0-----:R-:W-:-:S03]  /*0c80*/  IMAD.X R20, RZ, RZ, R15, P4 ;  /* 0x000000ffff147224 */ /* 0x001fc600020e060f */
[----:B-----5:R-:W-:Y:S01]  /*0c90*/  @!P3 STS [R16+0x400], R28 ;  /* 0x0004001c1000b388 */ /* 0x020fe20000000800 */
[----:B------:R-:W-:-:S03]  /*0ca0*/  IADD3 R29, P3, PT, R19, 0x60, RZ ;  /* 0x00000060131d7810 */ /* 0x000fc60007f7e0ff */
[----:B------:R-:W-:Y:S04]  /*0cb0*/  @P5 STS [R16+0x480], RZ ;  /* 0x000480ff10005388 */ /* 0x000fe80000000800 */
[----:B------:R-:W-:Y:S01]  /*0cc0*/  @!P5 STS [R16+0x480], R26 ;  /* 0x0004801a1000d388 */ /* 0x000fe20000000800 */
[----:B------:R-:W-:-:S03]  /*0cd0*/  ISETP.GE.U32.AND P4, PT, R29, R4, PT ;  /* 0x000000041d00720c */ /* 0x000fc60003f86070 */
[----:B------:R-:W3:Y:S04]  /*0ce0*/  @!P0 LDG.E.CONSTANT R25, desc[UR8][R2.64+0x580] ;  /* 0x0005800802198981 */ /* 0x000ee8000c1e9900 */
[----:B--2---:R0:W-:Y:S01]  /*0cf0*/  @!P1 STS [R16+0x380], R24 ;  /* 0x0003801810009388 */ /* 0x0041e20000000800 */
[----:B------:R-:W-:Y:S02]  /*0d00*/  ISETP.GE.U32.AND P1, PT, R27, R4, PT ;  /* 0x000000041b00720c */ /* 0x000fe40003f26070 */
[----:B------:R-:W-:Y:S02]  /*0d10*/  IADD3 R27, P5, PT, R10, R13, RZ ;  /* 0x0000000d0a1b7210 */ /* 0x000fe40007fbe0ff */
[----:B------:R-:W-:Y:S01]  /*0d20*/  ISETP.GE.U32.AND.EX P1, PT, R20, R12, PT, P1 ;  /* 0x0000000c1400720c */ /* 0x000fe20003f26110 */
[----:B------:R-:W-:-:S02]  /*0d30*/  IMAD.X R20, RZ, RZ, R15, P3 ;  /* 0x000000ffff147224 */ /* 0x000fc400018e060f */
[----:B------:R-:W-:Y:S01]  /*0d40*/  IMAD.X R29, RZ, RZ, R11, P5 ;  /* 0x000000ffff1d7224 */ /* 0x000fe200028e060b */
[----:B0-----:R-:W-:Y:S02]  /*0d50*/  IADD3 R24, P3, PT, R27, 0x20, RZ ;  /* 0x000000201b187810 */ /* 0x001fe40007f7e0ff */
[----:B------:R-:W-:Y:S02]  /*0d60*/  ISETP.GE.U32.AND.EX P4, PT, R20, R12, PT, P4 ;  /* 0x0000000c1400720c */ /* 0x000fe40003f86140 */
[----:B------:R-:W-:Y:S01]  /*0d70*/  ISETP.GE.U32.AND P5, PT, R24, R4, PT ;  /* 0x000000041800720c */ /* 0x000fe20003fa6070 */
[----:B------:R-:W-:-:S05]  /*0d80*/  IMAD.X R20, RZ, RZ, R29, P3 ;  /* 0x000000ffff147224 */ /* 0x000fca00018e061d */
[----:B------:R-:W-:Y:S02]  /*0d90*/  ISETP.GE.U32.AND.EX P5, PT, R20, R12, PT, P5 ;  /* 0x0000000c1400720c */ /* 0x000fe40003fa6150 */
[-C--:B------:R-:W-:Y:S01]  /*0da0*/  ISETP.GE.U32.AND P3, PT, R17, R4.reuse, PT ;  /* 0x000000041100720c */ /* 0x080fe20003f66070 */
[----:B------:R-:W2:Y:S04]  /*0db0*/  @!P1 LDG.E.CONSTANT R20, desc[UR8][R2.64+0x600] ;  /* 0x0006000802149981 */ /* 0x000ea8000c1e9900 */
[----:B------:R-:W4:Y:S06]  /*0dc0*/  @!P4 LDG.E.CONSTANT R24, desc[UR8][R2.64+0x680] ;  /* 0x000680080218c981 */ /* 0x000f2c000c1e9900 */
[----:B------:R-:W5:Y:S04]  /*0dd0*/  @!P5 LDG.E.CONSTANT R17, desc[UR8][R2.64+-0x80] ;  /* 0xffff80080211d981 */ /* 0x000f68000c1e9900 */
[----:B------:R-:W-:Y:S04]  /*0de0*/  @P0 STS [R16+0x580], RZ ;  /* 0x000580ff10000388 */ /* 0x000fe80000000800 */
[----:B---3--:R0:W-:Y:S01]  /*0df0*/  @!P0 STS [R16+0x580], R25 ;  /* 0x0005801910008388 */ /* 0x0081e20000000800 */
[----:B------:R-:W-:-:S04]  /*0e00*/  ISETP.GE.U32.AND P0, PT, R19, R4, PT ;  /* 0x000000041300720c */ /* 0x000fc80003f06070 */
[-C--:B------:R-:W-:Y:S01]  /*0e10*/  ISETP.GE.U32.AND.EX P0, PT, R15, R12.reuse, PT, P0 ;  /* 0x0000000c0f00720c */ /* 0x080fe20003f06100 */
[----:B------:R-:W-:Y:S04]  /*0e20*/  @P1 STS [R16+0x600], RZ ;  /* 0x000600ff10001388 */ /* 0x000fe80000000800 */
[----:B------:R-:W-:Y:S04]  /*0e30*/  @P4 STS [R16+0x680], RZ ;  /* 0x000680ff10004388 */ /* 0x000fe80000000800 */
[----:B------:R-:W-:Y:S04]  /*0e40*/  @P5 STS [R16+-0x80], RZ ;  /* 0xffff80ff10005388 */ /* 0x000fe80000000800 */
[----:B0-----:R-:W3:Y:S01]  /*0e50*/  @!P0 LDG.E.CONSTANT R25, desc[UR8][R2.64+0x500] ;  /* 0x0005000802198981 */ /* 0x001ee2000c1e9900 */
[----:B------:R-:W-:-:S02]  /*0e60*/  ISETP.GE.U32.AND.EX P2, PT, R21, R12, PT, P2 ;  /* 0x0000000c1500720c */ /* 0x000fc40003f46120 */
[----:B------:R-:W-:-:S13]  /*0e70*/  ISETP.GE.U32.AND.EX P3, PT, R23, R12, PT, P3 ;  /* 0x0000000c1700720c */ /* 0x000fda0003f66130 */
[----:B------:R-:W3:Y:S04]  /*0e80*/  @!P3 LDG.E.CONSTANT R23, desc[UR8][R2.64+0x300] ;  /* 0x000300080217b981 */ /* 0x000ee8000c1e9900 */
[----:B--2---:R-:W-:Y:S01]  /*0e90*/  @!P1 STS [R16+0x600], R20 ;  /* 0x0006001410009388 */ /* 0x004fe20000000800 */
[----:B------:R-:W-:-:S03]  /*0ea0*/  ISETP.GE.U32.AND P1, PT, R27, R4, PT ;  /* 0x000000041b00720c */ /* 0x000fc60003f26070 */
[----:B----4-:R-:W-:Y:S01]  /*0eb0*/  @!P4 STS [R16+0x680], R24 ;  /* 0x000680181000c388 */ /* 0x010fe20000000800 */
[----:B------:R-:W-:-:S03]  /*0ec0*/  IADD3 R19, P4, PT, R27, 0x40, RZ ;  /* 0x000000401b137810 */ /* 0x000fc60007f9e0ff */
[----:B-----5:R0:W-:Y:S01]  /*0ed0*/  @!P5 STS [R16+-0x80], R17 ;  /* 0xffff80111000d388 */ /* 0x0201e20000000800 */
[----:B------:R-:W-:Y:S01]  /*0ee0*/  IADD3 R27, P5, PT, R27, 0x60, RZ ;  /* 0x000000601b1b7810 */ /* 0x000fe20007fbe0ff */
[--C-:B------:R-:W-:Y:S01]  /*0ef0*/  IMAD.X R21, RZ, RZ, R29.reuse, P4 ;  /* 0x000000ffff157224 */ /* 0x100fe200020e061d */
[----:B------:R-:W-:Y:S02]  /*0f00*/  ISETP.GE.U32.AND.EX P1, PT, R29, R12, PT, P1 ;  /* 0x0000000c1d00720c */ /* 0x000fe40003f26110 */
[-C--:B------:R-:W-:Y:S01]  /*0f10*/  ISETP.GE.U32.AND P4, PT, R19, R4.reuse, PT ;  /* 0x000000041300720c */ /* 0x080fe20003f86070 */
[----:B------:R-:W-:Y:S01]  /*0f20*/  IMAD.X R15, RZ, RZ, R29, P5 ;  /* 0x000000ffff0f7224 */ /* 0x000fe200028e061d */
[----:B------:R-:W-:Y:S02]  /*0f30*/  ISETP.GE.U32.AND P5, PT, R27, R4, PT ;  /* 0x000000041b00720c */ /* 0x000fe40003fa6070 */
[-C--:B------:R-:W-:Y:S02]  /*0f40*/  ISETP.GE.U32.AND.EX P4, PT, R21, R12.reuse, PT, P4 ;  /* 0x0000000c1500720c */ /* 0x080fe40003f86140 */
[----:B------:R-:W-:Y:S01]  /*0f50*/  ISETP.GE.U32.AND.EX P5, PT, R15, R12, PT, P5 ;  /* 0x0000000c0f00720c */ /* 0x000fe20003fa6150 */
[----:B------:R-:W2:Y:S04]  /*0f60*/  @!P2 LDG.E.CONSTANT R21, desc[UR8][R2.64+0x100] ;  /* 0x000100080215a981 */ /* 0x000ea8000c1e9900 */
[----:B------:R-:W4:Y:S06]  /*0f70*/  @!P1 LDG.E.CONSTANT R15, desc[UR8][R2.64+-0x100] ;  /* 0xffff0008020f9981 */ /* 0x000f2c000c1e9900 */
[----:B0-----:R-:W5:Y:S04]  /*0f80*/  @!P4 LDG.E.CONSTANT R17, desc[UR8][R2.64] ;  /* 0x000000080211c981 */ /* 0x001f68000c1e9900 */
[----:B------:R0:W5:Y:S04]  /*0f90*/  @!P5 LDG.E.CONSTANT R19, desc[UR8][R2.64+0x80] ;  /* 0x000080080213d981 */ /* 0x000168000c1e9900 */
[----:B---3--:R-:W-:Y:S04]  /*0fa0*/  @!P0 STS [R16+0x500], R25 ;  /* 0x0005001910008388 */ /* 0x008fe80000000800 */
[----:B------:R-:W-:Y:S01]  /*0fb0*/  @P0 STS [R16+0x500], RZ ;  /* 0x000500ff10000388 */ /* 0x000fe20000000800 */
[----:B------:R-:W-:-:S05]  /*0fc0*/  IADD3 R13, P0, PT, R13, 0x200, RZ ;  /* 0x000002000d0d7810 */ /* 0x000fca0007f1e0ff */
[----:B------:R-:W-:Y:S01]  /*0fd0*/  IMAD.X R11, RZ, RZ, R11, P0 ;  /* 0x000000ffff0b7224 */ /* 0x000fe200000e060b */
[----:B------:R-:W-:-:S04]  /*0fe0*/  ISETP.GE.U32.AND P0, PT, R13, R14, PT ;  /* 0x0000000e0d00720c */ /* 0x000fc80003f06070 */
[----:B------:R-:W-:Y:S01]  /*0ff0*/  ISETP.GE.U32.AND.EX P0, PT, R11, R18, PT, P0 ;  /* 0x000000120b00720c */ /* 0x000fe20003f06100 */
[----:B------:R-:W-:Y:S04]  /*1000*/  @!P3 STS [R16+0x300], R23 ;  /* 0x000300171000b388 */ /* 0x000fe80000000800 */
[----:B------:R-:W-:Y:S04]  /*1010*/  @P4 STS [R16], RZ ;  /* 0x000000ff10004388 */ /* 0x000fe80000000800 */
[----:B------:R-:W-:Y:S04]  /*1020*/  @P5 STS [R16+0x80], RZ ;  /* 0x000080ff10005388 */ /* 0x000fe80000000800 */
[----:B------:R-:W-:Y:S04]  /*1030*/  @P3 STS [R16+0x300], RZ ;  /* 0x000300ff10003388 */ /* 0x000fe80000000800 */
[----:B----4-:R-:W-:Y:S04]  /*1040*/  @!P1 STS [R16+-0x100], R15 ;  /* 0xffff000f10009388 */ /* 0x010fe80000000800 */
[----:B------:R-:W-:Y:S01]  /*1050*/  @P1 STS [R16+-0x100], RZ ;  /* 0xffff00ff10001388 */ /* 0x000fe20000000800 */
[----:B0-----:R-:W-:-:S03]  /*1060*/  IADD3 R2, P1, PT, R2, 0x800, RZ ;  /* 0x0000080002027810 */ /* 0x001fc60007f3e0ff */
[----:B--2---:R-:W-:Y:S02]  /*1070*/  @!P2 STS [R16+0x100], R21 ;  /* 0x000100151000a388 */ /* 0x004fe40000000800 */
[----:B------:R-:W-:Y:S02]  /*1080*/  IMAD.X R3, RZ, RZ, R3, P1 ;  /* 0x000000ffff037224 */ /* 0x000fe400008e0603 */
[----:B-----5:R-:W-:Y:S04]  /*1090*/  @!P4 STS [R16], R17 ;  /* 0x000000111000c388 */ /* 0x020fe80000000800 */
[----:B------:R-:W-:Y:S04]  /*10a0*/  @!P5 STS [R16+0x80], R19 ;  /* 0x000080131000d388 */ /* 0x000fe80000000800 */
[----:B------:R0:W-:Y:S02]  /*10b0*/  @P2 STS [R16+0x100], RZ ;  /* 0x000100ff10002388 */ /* 0x0001e40000000800 */
[----:B0-----:R-:W-:Y:S01]  /*10c0*/  VIADD R16, R16, 0x800 ;  /* 0x0000080010107836 */ /* 0x001fe20000000000 */
[----:B------:R-:W-:Y:S06]  /*10d0*/  @!P0 BRA `(.L_x_9) ;  /* 0xfffffff800208947 */ /* 0x000fec000383ffff */
.L_x_8:
[----:B------:R-:W-:Y:S05]  /*10e0*/  BSYNC.RECONVERGENT B1 ;  /* 0x0000000000017941 */ /* 0x000fea0003800200 */
.L_x_7:
        /* <DEDUP_REMOVED lines=8> */
[----:B------:R-:W-:-:S04]  /*1170*/  IADD3 R19, P1, PT, R10, R13, RZ ;  /* 0x0000000d0a137210 */ /* 0x000fc80007f3e0ff */
[----:B------:R-:W-:Y:S01]  /*1180*/  IADD3 R15, P0, PT, R19, 0x20, RZ ;  /* 0x00000020130f7810 */ /* 0x000fe20007f1e0ff */
[----:B------:R-:W-:-:S03]  /*1190*/  IMAD.X R23, RZ, RZ, R11, P1 ;  /* 0x000000ffff177224 */ /* 0x000fc600008e060b */
[----:B------:R-:W-:Y:S01]  /*11a0*/  ISETP.GE.U32.AND P5, PT, R15, R4, PT ;  /* 0x000000040f00720c */ /* 0x000fe20003fa6070 */
[----:B------:R-:W-:-:S05]  /*11b0*/  IMAD.X R15, RZ, RZ, R23, P0 ;  /* 0x000000ffff0f7224 */ /* 0x000fca00000e0617 */
[----:B------:R-:W-:-:S13]  /*11c0*/  ISETP.GE.U32.AND.EX P5, PT, R15, R12, PT, P5 ;  /* 0x0000000c0f00720c */ /* 0x000fda0003fa6150 */
[----:B------:R-:W2:Y:S01]  /*11d0*/  @!P5 LDG.E.CONSTANT R27, desc[UR8][R2.64+-0x80] ;  /* 0xffff8008021bd981 */ /* 0x000ea2000c1e9900 */
[C---:B------:R-:W-:Y:S02]  /*11e0*/  IADD3 R17, P2, PT, R19.reuse, 0x40, RZ ;  /* 0x0000004013117810 */ /* 0x040fe40007f5e0ff */
[----:B------:R-:W-:Y:S01]  /*11f0*/  IADD3 R15, P0, PT, R19, 0x60, RZ ;  /* 0x00000060130f7810 */ /* 0x000fe20007f1e0ff */
[----:B------:R-:W-:Y:S01]  /*1200*/  @P5 STS [R16+-0x80], RZ ;  /* 0xffff80ff10005388 */ /* 0x000fe20000000800 */
[-C--:B------:R-:W-:Y:S01]  /*1210*/  ISETP.GE.U32.AND P1, PT, R17, R4.reuse, PT ;  /* 0x000000041100720c */ /* 0x080fe20003f26070 */
[----:B------:R-:W-:Y:S01]  /*1220*/  IMAD.X R17, RZ, RZ, R23, P2 ;  /* 0x000000ffff117224 */ /* 0x000fe200010e0617 */
[----:B------:R-:W-:Y:S02]  /*1230*/  IADD3 R13, P2, PT, R13, 0x80, RZ ;  /* 0x000000800d0d7810 */ /* 0x000fe40007f5e0ff */
[----:B------:R-:W-:Y:S02]  /*1240*/  ISETP.GE.U32.AND P4, PT, R15, R4, PT ;  /* 0x000000040f00720c */ /* 0x000fe40003f86070 */
[----:B------:R-:W-:Y:S01]  /*1250*/  ISETP.GE.U32.AND.EX P1, PT, R17, R12, PT, P1 ;  /* 0x0000000c1100720c */ /* 0x000fe20003f26110 */
[----:B------:R-:W-:Y:S01]  /*1260*/  IMAD.X R11, RZ, RZ, R11, P2 ;  /* 0x000000ffff0b7224 */ /* 0x000fe200010e060b */
[----:B------:R-:W-:Y:S01]  /*1270*/  ISETP.GE.U32.AND P3, PT, R19, R4, PT ;  /* 0x000000041300720c */ /* 0x000fe20003f66070 */
[----:B------:R-:W-:Y:S01]  /*1280*/  IMAD.X R17, RZ, RZ, R23, P0 ;  /* 0x000000ffff117224 */ /* 0x000fe200000e0617 */
[----:B------:R-:W-:-:S02]  /*1290*/  IADD3 R14, P2, PT, R2, 0x200, RZ ;  /* 0x00000200020e7810 */ /* 0x000fc40007f5e0ff */
[-C--:B------:R-:W-:Y:S02]  /*12a0*/  ISETP.GE.U32.AND.EX P3, PT, R23, R12.reuse, PT, P3 ;  /* 0x0000000c1700720c */ /* 0x080fe40003f66130 */
[----:B------:R-:W-:Y:S01]  /*12b0*/  ISETP.GE.U32.AND.EX P4, PT, R17, R12, PT, P4 ;  /* 0x0000000c1100720c */ /* 0x000fe20003f86140 */
[----:B--2---:R0:W-:Y:S01]  /*12c0*/  @!P5 STS [R16+-0x80], R27 ;  /* 0xffff801b1000d388 */ /* 0x0041e20000000800 */
[----:B------:R-:W-:-:S04]  /*12d0*/  IADD3 R21, P5, PT, R10, R13, RZ ;  /* 0x0000000d0a157210 */ /* 0x000fc80007fbe0ff */
[C---:B------:R-:W-:Y:S01]  /*12e0*/  IADD3 R15, P0, PT, R21.reuse, 0x20, RZ ;  /* 0x00000020150f7810 */ /* 0x040fe20007f1e0ff */
[----:B------:R-:W-:Y:S01]  /*12f0*/  IMAD.X R25, RZ, RZ, R11, P5 ;  /* 0x000000ffff197224 */ /* 0x000fe200028e060b */
[----:B------:R-:W-:Y:S02]  /*1300*/  IADD3 R19, P5, PT, R21, 0x40, RZ ;  /* 0x0000004015137810 */ /* 0x000fe40007fbe0ff */
[-C--:B------:R-:W-:Y:S01]  /*1310*/  ISETP.GE.U32.AND P6, PT, R15, R4.reuse, PT ;  /* 0x000000040f00720c */ /* 0x080fe20003fc6070 */
[----:B------:R-:W-:Y:S01]  /*1320*/  IMAD.X R15, RZ, RZ, R3, P2 ;  /* 0x000000ffff0f7224 */ /* 0x000fe200010e0603 */
[C---:B------:R-:W-:Y:S01]  /*1330*/  IADD3 R17, P2, PT, R21.reuse, 0x60, RZ ;  /* 0x0000006015117810 */ /* 0x040fe20007f5e0ff */
[--C-:B------:R-:W-:Y:S01]  /*1340*/  IMAD.X R23, RZ, RZ, R25.reuse, P0 ;  /* 0x000000ffff177224 */ /* 0x100fe200000e0619 */
[-C--:B------:R-:W-:Y:S01]  /*1350*/  ISETP.GE.U32.AND P0, PT, R21, R4.reuse, PT ;  /* 0x000000041500720c */ /* 0x080fe20003f06070 */
[--C-:B------:R-:W-:Y:S01]  /*1360*/  IMAD.X R21, RZ, RZ, R25.reuse, P5 ;  /* 0x000000ffff157224 */ /* 0x100fe200028e0619 */
[----:B------:R-:W-:Y:S01]  /*1370*/  ISETP.GE.U32.AND P5, PT, R19, R4, PT ;  /* 0x000000041300720c */ /* 0x000fe20003fa6070 */
[----:B------:R-:W-:Y:S01]  /*1380*/  IMAD.X R19, RZ, RZ, R25, P2 ;  /* 0x000000ffff137224 */ /* 0x000fe200010e0619 */
[----:B------:R-:W-:-:S02]  /*1390*/  ISETP.GE.U32.AND.EX P0, PT, R25, R12, PT, P0 ;  /* 0x0000000c1900720c */ /* 0x000fc40003f06100 */
[-C--:B------:R-:W-:Y:S01]  /*13a0*/  ISETP.GE.U32.AND.EX P6, PT, R23, R12.reuse, PT, P6 ;  /* 0x0000000c1700720c */ /* 0x080fe20003fc6160 */
[----:B------:R-:W2:Y:S01]  /*13b0*/  @!P4 LDG.E.CONSTANT R25, desc[UR8][R2.64+0x80] ;  /* 0x000080080219c981 */ /* 0x000ea2000c1e9900 */
[----:B------:R-:W-:Y:S02]  /*13c0*/  ISETP.GE.U32.AND.EX P5, PT, R21, R12, PT, P5 ;  /* 0x0000000c1500720c */ /* 0x000fe40003fa6150 */
[----:B------:R-:W-:Y:S01]  /*13d0*/  ISETP.GE.U32.AND P2, PT, R17, R4, PT ;  /* 0x000000041100720c */ /* 0x000fe20003f46070 */
[----:B------:R-:W3:Y:S03]  /*13e0*/  @!P3 LDG.E.CONSTANT R21, desc[UR8][R2.64+-0x100] ;  /* 0xffff00080215b981 */ /* 0x000ee6000c1e9900 */
[----:B------:R-:W-:Y:S01]  /*13f0*/  ISETP.GE.U32.AND.EX P2, PT, R19, R12, PT, P2 ;  /* 0x0000000c1300720c */ /* 0x000fe20003f46120 */
[----:B------:R-:W4:Y:S04]  /*1400*/  @!P1 LDG.E.CONSTANT R23, desc[UR8][R2.64] ;  /* 0x0000000802179981 */ /* 0x000f28000c1e9900 */
[----:B------:R-:W5:Y:S04]  /*1410*/  @!P0 LDG.E.CONSTANT R17, desc[UR8][R2.64+0x100] ;  /* 0x0001000802118981 */ /* 0x000f68000c1e9900 */
[----:B------:R-:W5:Y:S04]  /*1420*/  @!P6 LDG.E.CONSTANT R18, desc[UR8][R14.64+-0x80] ;  /* 0xffff80080e12e981 */ /* 0x000f68000c1e9900 */
[----:B------:R-:W5:Y:S04]  /*1430*/  @!P5 LDG.E.CONSTANT R19, desc[UR8][R14.64] ;  /* 0x000000080e13d981 */ /* 0x000f68000c1e9900 */
[----:B------:R-:W5:Y:S01]  /*1440*/  @!P2 LDG.E.CONSTANT R20, desc[UR8][R14.64+0x80] ;  /* 0x000080080e14a981 */ /* 0x000f62000c1e9900 */
[----:B0-----:R-:W-:-:S03]  /*1450*/  VIADD R27, R16, 0x200 ;  /* 0x00000200101b7836 */ /* 0x001fc60000000000 */
[----:B------:R-:W-:Y:S04]  /*1460*/  @P1 STS [R16], RZ ;  /* 0x000000ff10001388 */ /* 0x000fe80000000800 */
[----:B------:R-:W-:Y:S04]  /*1470*/  @P4 STS [R16+0x80], RZ ;  /* 0x000080ff10004388 */ /* 0x000fe80000000800 */
[----:B--2---:R-:W-:Y:S04]  /*1480*/  @!P4 STS [R16+0x80], R25 ;  /* 0x000080191000c388 */ /* 0x004fe80000000800 */
[----:B---3--:R-:W-:Y:S04]  /*1490*/  @!P3 STS [R16+-0x100], R21 ;  /* 0xffff00151000b388 */ /* 0x008fe80000000800 */
[----:B----4-:R-:W-:Y:S04]  /*14a0*/  @!P1 STS [R16], R23 ;  /* 0x0000001710009388 */ /* 0x010fe80000000800 */
[----:B------:R-:W-:Y:S04]  /*14b0*/  @P3 STS [R16+-0x100], RZ ;  /* 0xffff00ff10003388 */ /* 0x000fe80000000800 */
[----:B-----5:R0:W-:Y:S04]  /*14c0*/  @!P0 STS [R16+0x100], R17 ;  /* 0x0001001110008388 */ /* 0x0201e80000000800 */
[----:B------:R1:W-:Y:S04]  /*14d0*/  @P6 STS [R27+-0x80], RZ ;  /* 0xffff80ff1b006388 */ /* 0x0003e80000000800 */
[----:B------:R1:W-:Y:S04]  /*14e0*/  @P5 STS [R27], RZ ;  /* 0x000000ff1b005388 */ /* 0x0003e80000000800 */
[----:B------:R1:W-:Y:S04]  /*14f0*/  @!P6 STS [R27+-0x80], R18 ;  /* 0xffff80121b00e388 */ /* 0x0003e80000000800 */
[----:B------:R1:W-:Y:S01]  /*1500*/  @!P5 STS [R27], R19 ;  /* 0x000000131b00d388 */ /* 0x0003e20000000800 */
[----:B------:R-:W-:-:S03]  /*1510*/  IADD3 R2, P1, PT, R14, 0x200, RZ ;  /* 0x000002000e027810 */ /* 0x000fc60007f3e0ff */
[----:B------:R1:W-:Y:S04]  /*1520*/  @P2 STS [R27+0x80], RZ ;  /* 0x000080ff1b002388 */ /* 0x0003e80000000800 */
[----:B------:R1:W-:Y:S01]  /*1530*/  @P0 STS [R27+-0x100], RZ ;  /* 0xffff00ff1b000388 */ /* 0x0003e20000000800 */
[----:B------:R-:W-:-:S03]  /*1540*/  IADD3 R13, P0, PT, R13, 0x80, RZ ;  /* 0x000000800d0d7810 */ /* 0x000fc60007f1e0ff */
[----:B------:R1:W-:Y:S01]  /*1550*/  @!P2 STS [R27+0x80], R20 ;  /* 0x000080141b00a388 */ /* 0x0003e20000000800 */
[----:B------:R-:W-:Y:S01]  /*1560*/  PLOP3.LUT P2, PT, PT, PT, PT, 0x8, 0x80 ;  /* 0x000000000080781c */ /* 0x000fe20003f4e170 */
[----:B------:R-:W-:Y:S02]  /*1570*/  IMAD.X R11, RZ, RZ, R11, P0 ;  /* 0x000000ffff0b7224 */ /* 0x000fe400000e060b */
[----:B------:R-:W-:Y:S01]  /*1580*/  IMAD.X R3, RZ, RZ, R15, P1 ;  /* 0x000000ffff037224 */ /* 0x000fe200008e060f */
[----:B------:R-:W-:Y:S01]  /*1590*/  P2R R22, PR, RZ, 0x4 ;  /* 0x00000004ff167803 */ /* 0x000fe20000000000 */
[----:B0-----:R-:W-:-:S08]  /*15a0*/  VIADD R16, R27, 0x200 ;  /* 0x000002001b107836 */ /* 0x001fd00000000000 */
.L_x_11:
[----:B------:R-:W-:Y:S05]  /*15b0*/  BSYNC.RECONVERGENT B1 ;  /* 0x0000000000017941 */ /* 0x000fea0003800200 */
.L_x_10:
[----:B------:R-:W-:Y:S02]  /*15c0*/  ISETP.NE.AND P1, PT, R22, RZ, PT ;  /* 0x000000ff1600720c */ /* 0x000fe40003f25270 */
[----:B------:R-:W-:-:S04]  /*15d0*/  ISETP.LT.U32.AND P0, PT, R13, R7, PT ;  /* 0x000000070d00720c */ /* 0x000fc80003f01070 */
[----:B------:R-:W-:-:S13]  /*15e0*/  ISETP.LT.U32.OR.EX P0, PT, R11, RZ, P1, P0 ;  /* 0x000000ff0b00720c */ /* 0x000fda0000f01500 */
[----:B------:R-:W-:Y:S05]  /*15f0*/  @!P0 BRA `(.L_x_1) ;  /* 0x0000000000708947 */ /* 0x000fea0003800000 */
[----:B------:R-:W-:-:S04]  /*1600*/  IADD3 R17, P0, PT, R10, R13, RZ ;  /* 0x0000000d0a117210 */ /* 0x000fc80007f1e0ff */
[C---:B------:R-:W-:Y:S01]  /*1610*/  IADD3 R13, P4, PT, R17.reuse, 0x40, RZ ;  /* 0x00000040110d7810 */ /* 0x040fe20007f9e0ff */
[----:B-1----:R-:W-:Y:S01]  /*1620*/  IMAD.X R19, RZ, RZ, R11, P0 ;  /* 0x000000ffff137224 */ /* 0x002fe200000e060b */
[C---:B------:R-:W-:Y:S02]  /*1630*/  IADD3 R15, P3, PT, R17.reuse, 0x20, RZ ;  /* 0x00000020110f7810 */ /* 0x040fe40007f7e0ff */
[----:B------:R-:W-:Y:S02]  /*1640*/  IADD3 R11, P5, PT, R17, 0x60, RZ ;  /* 0x00000060110b7810 */ /* 0x000fe40007fbe0ff */
[-C--:B------:R-:W-:Y:S01]  /*1650*/  ISETP.GE.U32.AND P2, PT, R13, R4.reuse, PT ;  /* 0x000000040d00720c */ /* 0x080fe20003f46070 */
[--C-:B------:R-:W-:Y:S01]  /*1660*/  IMAD.X R13, RZ, RZ, R19.reuse, P4 ;  /* 0x000000ffff0d7224 */ /* 0x100fe200020e0613 */
[-C--:B------:R-:W-:Y:S01]  /*1670*/  ISETP.GE.U32.AND P1, PT, R15, R4.reuse, PT ;  /* 0x000000040f00720c */ /* 0x080fe20003f26070 */
[--C-:B------:R-:W-:Y:S01]  /*1680*/  IMAD.X R15, RZ, RZ, R19.reuse, P3 ;  /* 0x000000ffff0f7224 */ /* 0x100fe200018e0613 */
[-C--:B------:R-:W-:Y:S01]  /*1690*/  ISETP.GE.U32.AND P0, PT, R11, R4.reuse, PT ;  /* 0x000000040b00720c */ /* 0x080fe20003f06070 */
[----:B------:R-:W-:Y:S01]  /*16a0*/  IMAD.X R11, RZ, RZ, R19, P5 ;  /* 0x000000ffff0b7224 */ /* 0x000fe200028e0613 */
[----:B------:R-:W-:-:S02]  /*16b0*/  ISETP.GE.U32.AND P4, PT, R17, R4, PT ;  /* 0x000000041100720c */ /* 0x000fc40003f86070 */
[-C--:B------:R-:W-:Y:S02]  /*16c0*/  ISETP.GE.U32.AND.EX P3, PT, R13, R12.reuse, PT, P2 ;  /* 0x0000000c0d00720c */ /* 0x080fe40003f66120 */
[-C--:B------:R-:W-:Y:S02]  /*16d0*/  ISETP.GE.U32.AND.EX P2, PT, R19, R12.reuse, PT, P4 ;  /* 0x0000000c1300720c */ /* 0x080fe40003f46140 */
[-C--:B------:R-:W-:Y:S02]  /*16e0*/  ISETP.GE.U32.AND.EX P1, PT, R15, R12.reuse, PT, P1 ;  /* 0x0000000c0f00720c */ /* 0x080fe40003f26110 */
[----:B------:R-:W-:-:S07]  /*16f0*/  ISETP.GE.U32.AND.EX P0, PT, R11, R12, PT, P0 ;  /* 0x0000000c0b00720c */ /* 0x000fce0003f06100 */
[----:B------:R-:W2:Y:S04]  /*1700*/  @!P3 LDG.E.CONSTANT R15, desc[UR8][R2.64] ;  /* 0x00000008020fb981 */ /* 0x000ea8000c1e9900 */
[----:B------:R-:W3:Y:S04]  /*1710*/  @!P2 LDG.E.CONSTANT R11, desc[UR8][R2.64+-0x100] ;  /* 0xffff0008020ba981 */ /* 0x000ee8000c1e9900 */
[----:B------:R-:W4:Y:S04]  /*1720*/  @!P1 LDG.E.CONSTANT R13, desc[UR8][R2.64+-0x80] ;  /* 0xffff8008020d9981 */ /* 0x000f28000c1e9900 */
[----:B------:R-:W5:Y:S04]  /*1730*/  @!P0 LDG.E.CONSTANT R17, desc[UR8][R2.64+0x80] ;  /* 0x0000800802118981 */ /* 0x000f68000c1e9900 */
[----:B------:R0:W-:Y:S04]  /*1740*/  @P1 STS [R16+-0x80], RZ ;  /* 0xffff80ff10001388 */ /* 0x0001e80000000800 */
[----:B------:R0:W-:Y:S04]  /*1750*/  @P3 STS [R16], RZ ;  /* 0x000000ff10003388 */ /* 0x0001e80000000800 */
[----:B------:R0:W-:Y:S04]  /*1760*/  @P0 STS [R16+0x80], RZ ;  /* 0x000080ff10000388 */ /* 0x0001e80000000800 */
[----:B--2---:R0:W-:Y:S04]  /*1770*/  @!P3 STS [R16], R15 ;  /* 0x0000000f1000b388 */ /* 0x0041e80000000800 */
[----:B---3--:R0:W-:Y:S04]  /*1780*/  @!P2 STS [R16+-0x100], R11 ;  /* 0xffff000b1000a388 */ /* 0x0081e80000000800 */
[----:B----4-:R0:W-:Y:S04]  /*1790*/  @!P1 STS [R16+-0x80], R13 ;  /* 0xffff800d10009388 */ /* 0x0101e80000000800 */
[----:B------:R0:W-:Y:S04]  /*17a0*/  @P2 STS [R16+-0x100], RZ ;  /* 0xffff00ff10002388 */ /* 0x0001e80000000800 */
[----:B-----5:R0:W-:Y:S02]  /*17b0*/  @!P0 STS [R16+0x80], R17 ;  /* 0x0000801110008388 */ /* 0x0201e40000000800 */
.L_x_1:
[----:B-1----:R-:W-:Y:S05]  /*17c0*/  BSYNC.RECONVERGENT B0 ;  /* 0x0000000000007941 */ /* 0x002fea0003800200 */
.L_x_0:
[----:B------:R-:W1:Y:S01]  /*17d0*/  LDCU UR11, c[0x0][0x3a4] ;  /* 0x00007480ff0b77ac */ /* 0x000e620008000800 */
[----:B------:R-:W-:Y:S01]  /*17e0*/  IMAD.IADD R14, R5, 0x1, R8 ;  /* 0x00000001050e7824 */ /* 0x000fe200078e0208 */
[----:B------:R-:W-:Y:S01]  /*17f0*/  BSSY.RECONVERGENT B0, `(.L_x_12) ;  /* 0x000008c000007945 */ /* 0x000fe20003800200 */
[----:B------:R-:W2:Y:S01]  /*1800*/  LDCU UR13, c[0x0][0x3a4] ;  /* 0x00007480ff0d77ac */ /* 0x000ea20008000800 */
[----:B------:R-:W3:Y:S01]  /*1810*/  LDCU UR12, c[0x0][0x3a4] ;  /* 0x00007480ff0c77ac */ /* 0x000ee20008000800 */
[----:B------:R-:W4:Y:S01]  /*1820*/  LDCU UR14, c[0x0][0x3a8] ;  /* 0x00007500ff0e77ac */ /* 0x000f220008000800 */
[----:B------:R-:W0:Y:S01]  /*1830*/  LDCU UR15, c[0x0][0x3a8] ;  /* 0x00007500ff0f77ac */ /* 0x000e220008000800 */
[----:B-1----:R-:W-:-:S06]  /*1840*/  USHF.L.U32 UR7, UR11, 0x3, URZ ;  /* 0x000000030b077899 */ /* 0x002fcc00080006ff */
[----:B------:R-:W-:-:S13]  /*1850*/  ISETP.GE.U32.AND P0, PT, R14, UR7, PT ;  /* 0x000000070e007c0c */ /* 0x000fda000bf06070 */
[----:B0-234-:R-:W-:Y:S05]  /*1860*/  @P0 BRA `(.L_x_13) ;  /* 0x0000000800100947 */ /* 0x01dfea0003800000 */
[----:B------:R-:W-:Y:S01]  /*1870*/  IADD3 R18, P1, P2, R5, 0x20, R8 ;  /* 0x0000002005127810 */ /* 0x000fe20007a3e008 */
[----:B------:R-:W0:Y:S01]  /*1880*/  LDCU UR5, c[0x0][0x3a8] ;  /* 0x00007500ff0577ac */ /* 0x000e220008000800 */
[----:B------:R-:W-:Y:S01]  /*1890*/  LOP3.LUT R2, RZ, R8, RZ, 0x33, !PT ;  /* 0x00000008ff027212 */ /* 0x000fe200078e33ff */
[----:B------:R-:W-:Y:S01]  /*18a0*/  IMAD.MOV.U32 R4, RZ, RZ, -0x1 ;  /* 0xffffffffff047424 */ /* 0x000fe200078e00ff */
[----:B------:R-:W-:Y:S01]  /*18b0*/  ISETP.GT.U32.AND P0, PT, R18, UR7, PT ;  /* 0x0000000712007c0c */ /* 0x000fe2000bf04070 */
[----:B------:R-:W-:Y:S01]  /*18c0*/  BSSY.RECONVERGENT B1, `(.L_x_14) ;  /* 0x0000039000017945 */ /* 0x000fe20003800200 */
[----:B------:R-:W-:Y:S01]  /*18d0*/  IADD3.X R13, PT, PT, RZ, RZ, RZ, P1, P2 ;  /* 0x000000ffff0d7210 */ /* 0x000fe20000fe44ff */
[----:B------:R-:W-:-:S03]  /*18e0*/  IMAD.MOV.U32 R15, RZ, RZ, RZ ;  /* 0x000000ffff0f7224 */ /* 0x000fc600078e00ff */
[----:B------:R-:W-:-:S04]  /*18f0*/  ISETP.GT.U32.AND.EX P0, PT, R13, RZ, PT, P0 ;  /* 0x000000ff0d00720c */ /* 0x000fc80003f04100 */
[----:B------:R-:W-:Y:S02]  /*1900*/  SEL R18, R18, UR7, P0 ;  /* 0x0000000712127c07 */ /* 0x000fe40008000000 */
[----:B------:R-:W-:Y:S02]  /*1910*/  SEL R13, R13, RZ, P0 ;  /* 0x000000ff0d0d7207 */ /* 0x000fe40000000000 */
[----:B------:R-:W-:Y:S01]  /*1920*/  IADD3 R18, P1, P2, -R5, R18, R2 ;  /* 0x0000001205127210 */ /* 0x000fe20007a3e102 */
[----:B0-----:R-:W-:Y:S02]  /*1930*/  IMAD.U32 R11, RZ, RZ, UR5 ;  /* 0x00000005ff0b7e24 */ /* 0x001fe4000f8e00ff */
[----:B------:R-:W-:Y:S01]  /*1940*/  IMAD.U32 R2, RZ, RZ, UR4 ;  /* 0x00000004ff027e24 */ /* 0x000fe2000f8e00ff */
[----:B------:R-:W-:Y:S01]  /*1950*/  LOP3.LUT R3, R18, 0x60, RZ, 0xc0, !PT ;  /* 0x0000006012037812 */ /* 0x000fe200078ec0ff */
[----:B------:R-:W-:Y:S01]  /*1960*/  IMAD R5, R11, UR11, RZ ;  /* 0x0000000b0b057c24 */ /* 0x000fe2000f8e02ff */
[----:B------:R-:W-:-:S02]  /*1970*/  IADD3.X R13, PT, PT, R4, -0x1, R13, P1, P2 ;  /* 0xffffffff040d7810 */ /* 0x000fc40000fe440d */
[----:B------:R-:W-:Y:S01]  /*1980*/  ISETP.NE.U32.AND P1, PT, R3, 0x60, PT ;  /* 0x000000600300780c */ /* 0x000fe20003f25070 */
[----:B------:R-:W-:Y:S01]  /*1990*/  IMAD.MOV.U32 R3, RZ, RZ, RZ ;  /* 0x000000ffff037224 */ /* 0x000fe200078e00ff */
[----:B------:R-:W-:Y:S02]  /*19a0*/  SHF.R.S32.HI R4, RZ, 0x1f, R5 ;  /* 0x0000001fff047819 */ /* 0x000fe40000011405 */
[----:B------:R-:W-:Y:S01]  /*19b0*/  ISETP.NE.AND.EX P1, PT, RZ, RZ, PT, P1 ;  /* 0x000000ffff00720c */ /* 0x000fe20003f25310 */
[----:B------:R-:W-:Y:S01]  /*19c0*/  IMAD.WIDE.U32 R2, R5, UR10, R2 ;  /* 0x0000000a05027c25 */ /* 0x000fe2000f8e0002 */
[----:B------:R-:W-:-:S03]  /*19d0*/  ISETP.GE.U32.AND P0, PT, R18, 0x60, PT ;  /* 0x000000601200780c */ /* 0x000fc60003f06070 */
[----:B------:R-:W-:Y:S01]  /*19e0*/  IMAD R19, R4, UR10, RZ ;  /* 0x0000000a04137c24 */ /* 0x000fe2000f8e02ff */
[----:B------:R-:W-:-:S03]  /*19f0*/  ISETP.GE.U32.AND.EX P0, PT, R13, RZ, PT, P0 ;  /* 0x000000ff0d00720c */ /* 0x000fc60003f06100 */
[----:B------:R-:W-:-:S04]  /*1a00*/  IMAD.IADD R19, R3, 0x1, R19 ;  /* 0x0000000103137824 */ /* 0x000fc800078e0213 */
[----:B------:R-:W-:Y:S06]  /*1a10*/  @!P1 BRA `(.L_x_15) ;  /* 0x00000000008c9947 */ /* 0x000fec0003800000 */
[----:B------:R-:W0:Y:S01]  /*1a20*/  S2UR UR6, SR_CgaCtaId ;  /* 0x00000000000679c3 */ /* 0x000e220000008800 */
[----:B------:R-:W-:Y:S01]  /*1a30*/  SHF.R.U64 R18, R18, 0x5, R13 ;  /* 0x0000000512127819 */ /* 0x000fe2000000120d */
[----:B------:R-:W-:Y:S01]  /*1a40*/  UMOV UR5, 0x400 ;  /* 0x0000040000057882 */ /* 0x000fe20000000000 */
[----:B------:R-:W-:Y:S01]  /*1a50*/  SHF.R.U64 R10, R14, 0x3, RZ ;  /* 0x000000030e0a7819 */ /* 0x000fe200000012ff */
[----:B------:R-:W-:Y:S01]  /*1a60*/  IMAD.IADD R4, R7, 0x1, R14 ;  /* 0x0000000107047824 */ /* 0x000fe200078e020e */
[----:B------:R-:W-:Y:S01]  /*1a70*/  LOP3.LUT R17, R8, 0x7, RZ, 0xc0, !PT ;  /* 0x0000000708117812 */ /* 0x000fe200078ec0ff */
[----:B------:R-:W-:Y:S02]  /*1a80*/  VIADD R18, R18, 0x1 ;  /* 0x0000000112127836 */ /* 0x000fe40000000000 */
[----:B------:R-:W-:Y:S01]  /*1a90*/  IMAD.MOV.U32 R15, RZ, RZ, RZ ;  /* 0x000000ffff0f7224 */ /* 0x000fe200078e00ff */
[-C--:B------:R-:W-:Y:S01]  /*1aa0*/  ISETP.GE.U32.AND P2, PT, R17, R11.reuse, PT ;  /* 0x0000000b1100720c */ /* 0x080fe20003f46070 */
[----:B------:R-:W-:Y:S01]  /*1ab0*/  IMAD R12, R10, R11, RZ ;  /* 0x0000000b0a0c7224 */ /* 0x000fe200078e02ff */
[----:B------:R-:W-:-:S04]  /*1ac0*/  LOP3.LUT R18, R18, 0x3, RZ, 0xc0, !PT ;  /* 0x0000000312127812 */ /* 0x000fc800078ec0ff */
[----:B------:R-:W-:-:S05]  /*1ad0*/  IADD3 R18, P1, PT, RZ, -R18, RZ ;  /* 0x80000012ff127210 */ /* 0x000fca0007f3e0ff */
[----:B------:R-:W-:Y:S01]  /*1ae0*/  IMAD.X R20, RZ, RZ, -0x1, P1 ;  /* 0xffffffffff147424 */ /* 0x000fe200008e06ff */
[----:B0-----:R-:W-:-:S06]  /*1af0*/  ULEA UR5, UR6, UR5, 0x18 ;  /* 0x0000000506057291 */ /* 0x001fcc000f8ec0ff */
[----:B------:R-:W-:-:S07]  /*1b00*/  LEA R13, R4, UR5, 0x2 ;  /* 0x00000005040d7c11 */ /* 0x000fce000f8e10ff */
.L_x_16:
[----:B------:R-:W-:-:S13]  /*1b10*/  ISETP.LT.U32.AND P1, PT, R10, UR12, !P2 ;  /* 0x0000000c0a007c0c */ /* 0x000fda000d721070 */
[----:B------:R-:W0:Y:S01]  /*1b20*/  @P1 LDC.64 R4, c[0x0][0x388] ;  /* 0x0000e200ff041b82 */ /* 0x000e220000000a00 */
[----:B------:R-:W-:-:S04]  /*1b30*/  @P1 IADD3 R11, P3, P4, R12, R2, R17 ;  /* 0x000000020c0b1210 */ /* 0x000fc80007c7e011 */
[----:B------:R-:W-:Y:S02]  /*1b40*/  @P1 IADD3.X R16, PT, PT, RZ, R19, RZ, P3, P4 ;  /* 0x00000013ff101210 */ /* 0x000fe40001fe84ff */
[----:B0-----:R-:W-:-:S04]  /*1b50*/  @P1 LEA R4, P3, R11, R4, 0x2 ;  /* 0x000000040b041211 */ /* 0x001fc800078610ff */
[----:B------:R-:W-:-:S05]  /*1b60*/  @P1 LEA.HI.X R5, R11, R5, R16, 0x2, P3 ;  /* 0x000000050b051211 */ /* 0x000fca00018f1410 */
[----:B------:R-:W2:Y:S01]  /*1b70*/  @P1 LDG.E.CONSTANT R4, desc[UR8][R4.64] ;  /* 0x0000000804041981 */ /* 0x000ea2000c1e9900 */
[----:B------:R-:W-:Y:S01]  /*1b80*/  IADD3 R14, P3, PT, R14, 0x20, RZ ;  /* 0x000000200e0e7810 */ /* 0x000fe20007f7e0ff */
[----:B------:R-:W-:Y:S02]  /*1b90*/  IMAD.U32 R11, RZ, RZ, UR15 ;  /* 0x0000000fff0b7e24 */ /* 0x000fe4000f8e00ff */
[----:B------:R-:W-:Y:S01]  /*1ba0*/  @!P1 STS [R13], RZ ;  /* 0x000000ff0d009388 */ /* 0x000fe20000000800 */
[----:B------:R-:W-:Y:S02]  /*1bb0*/  VIADD R10, R10, 0x4 ;  /* 0x000000040a0a7836 */ /* 0x000fe40000000000 */
[----:B------:R-:W-:Y:S02]  /*1bc0*/  IMAD.X R15, RZ, RZ, R15, P3 ;  /* 0x000000ffff0f7224 */ /* 0x000fe400018e060f */
[----:B------:R-:W-:Y:S01]  /*1bd0*/  IMAD R12, R11, 0x4, R12 ;  /* 0x000000040b0c7824 */ /* 0x000fe200078e020c */
[----:B--2---:R0:W-:Y:S01]  /*1be0*/  @P1 STS [R13], R4 ;  /* 0x000000040d001388 */ /* 0x0041e20000000800 */
[----:B------:R-:W-:-:S05]  /*1bf0*/  IADD3 R18, P1, PT, R18, 0x1, RZ ;  /* 0x0000000112127810 */ /* 0x000fca0007f3e0ff */
[----:B------:R-:W-:Y:S01]  /*1c00*/  IMAD.X R20, RZ, RZ, R20, P1 ;  /* 0x000000ffff147224 */ /* 0x000fe200008e0614 */
[----:B------:R-:W-:Y:S01]  /*1c10*/  ISETP.NE.U32.AND P1, PT, R18, RZ, PT ;  /* 0x000000ff1200720c */ /* 0x000fe20003f25070 */
[----:B0-----:R-:W-:-:S03]  /*1c20*/  VIADD R13, R13, 0x80 ;  /* 0x000000800d0d7836 */ /* 0x001fc60000000000 */
[----:B------:R-:W-:-:S13]  /*1c30*/  ISETP.NE.AND.EX P1, PT, R20, RZ, PT, P1 ;  /* 0x000000ff1400720c */ /* 0x000fda0003f25310 */
[----:B------:R-:W-:Y:S05]  /*1c40*/  @P1 BRA `(.L_x_16) ;  /* 0xfffffffc00b01947 */ /* 0x000fea000383ffff */
.L_x_15:
[----:B------:R-:W-:Y:S05]  /*1c50*/  BSYNC.RECONVERGENT B1 ;  /* 0x0000000000017941 */ /* 0x000fea0003800200 */
.L_x_14:
[----:B------:R-:W-:Y:S05]  /*1c60*/  @!P0 BRA `(.L_x_13) ;  /* 0x0000000400108947 */ /* 0x000fea0003800000 */
[----:B------:R-:W0:Y:S01]  /*1c70*/  S2UR UR6, SR_CgaCtaId ;  /* 0x00000000000679c3 */ /* 0x000e220000008800 */
[----:B------:R-:W-:Y:S01]  /*1c80*/  UMOV UR5, 0x400 ;  /* 0x0000040000057882 */ /* 0x000fe20000000000 */
[----:B------:R-:W-:-:S04]  /*1c90*/  LOP3.LUT R16, R8, 0x7, RZ, 0xc0, !PT ;  /* 0x0000000708107812 */ /* 0x000fc800078ec0ff */
[C---:B------:R-:W-:Y:S02]  /*1ca0*/  IADD3 R17, P0, PT, R16.reuse, R2, RZ ;  /* 0x0000000210117210 */ /* 0x040fe40007f1e0ff */
[----:B------:R-:W1:Y:S01]  /*1cb0*/  LDC R3, c[0x0][0x3a0] ;  /* 0x0000e800ff037b82 */ /* 0x000e620000000800 */
[----:B------:R-:W-:Y:S02]  /*1cc0*/  ISETP.GE.U32.AND P1, PT, R16, R11, PT ;  /* 0x0000000b1000720c */ /* 0x000fe40003f26070 */
[----:B------:R-:W-:Y:S01]  /*1cd0*/  IMAD.X R19, RZ, RZ, R19, P0 ;  /* 0x000000ffff137224 */ /* 0x000fe200000e0613 */
[----:B0-----:R-:W-:Y:S01]  /*1ce0*/  ULEA UR5, UR6, UR5, 0x18 ;  /* 0x0000000506057291 */ /* 0x001fe2000f8ec0ff */
[----:B-1----:R-:W-:-:S05]  /*1cf0*/  IMAD R18, R3, 0x4, R14 ;  /* 0x0000000403127824 */ /* 0x002fca00078e020e */
[----:B------:R-:W-:-:S05]  /*1d00*/  LEA R18, R18, UR5, 0x2 ;  /* 0x0000000512127c11 */ /* 0x000fca000f8e10ff */
[----:B------:R-:W-:-:S07]  /*1d10*/  VIADD R18, R18, 0x100 ;  /* 0x0000010012127836 */ /* 0x000fce0000000000 */
.L_x_17:
[C---:B------:R-:W-:Y:S02]  /*1d20*/  IADD3 R3, P0, PT, R14.reuse, 0x20, RZ ;  /* 0x000000200e037810 */ /* 0x040fe40007f1e0ff */
[C---:B------:R-:W-:Y:S02]  /*1d30*/  IADD3 R2, P2, PT, R14.reuse, 0x40, RZ ;  /* 0x000000400e027810 */ /* 0x040fe40007f5e0ff */
[--C-:B------:R-:W-:Y:S01]  /*1d40*/  SHF.R.U64 R20, R14, 0x3, R15.reuse ;  /* 0x000000030e147819 */ /* 0x100fe2000000120f */
[--C-:B------:R-:W-:Y:S01]  /*1d50*/  IMAD.X R4, RZ, RZ, R15.reuse, P0 ;  /* 0x000000ffff047224 */ /* 0x100fe200000e060f */
[----:B------:R-:W-:Y:S02]  /*1d60*/  ISETP.GE.U32.AND P0, PT, R16, UR14, PT ;  /* 0x0000000e10007c0c */ /* 0x000fe4000bf06070 */
[----:B------:R-:W-:Y:S02]  /*1d70*/  ISETP.GE.U32.OR P4, PT, R20, UR13, P1 ;  /* 0x0000000d14007c0c */ /* 0x000fe40008f86470 */
[----:B------:R-:W-:Y:S01]  /*1d80*/  SHF.R.U64 R21, R3, 0x3, R4 ;  /* 0x0000000303157819 */ /* 0x000fe20000001204 */
[----:B------:R-:W-:Y:S01]  /*1d90*/  IMAD.X R3, RZ, RZ, R15, P2 ;  /* 0x000000ffff037224 */ /* 0x000fe200010e060f */
[----:B------:R-:W-:-:S02]  /*1da0*/  IADD3 R22, P2, PT, R14, 0x60, RZ ;  /* 0x000000600e167810 */ /* 0x000fc40007f5e0ff */
[----:B------:R-:W-:Y:S02]  /*1db0*/  ISETP.LT.U32.AND P3, PT, R21, UR13, !P0 ;  /* 0x0000000d15007c0c */ /* 0x000fe4000c761070 */
[----:B------:R-:W-:Y:S01]  /*1dc0*/  SHF.R.U64 R24, R2, 0x3, R3 ;  /* 0x0000000302187819 */ /* 0x000fe20000001203 */
[----:B------:R-:W-:-:S03]  /*1dd0*/  IMAD.X R3, RZ, RZ, R15, P2 ;  /* 0x000000ffff037224 */ /* 0x000fc600010e060f */
[----:B------:R-:W-:Y:S02]  /*1de0*/  ISETP.LT.U32.AND P2, PT, R24, UR13, !P0 ;  /* 0x0000000d18007c0c */ /* 0x000fe4000c741070 */
[----:B------:R-:W-:Y:S02]  /*1df0*/  SHF.R.U64 R22, R22, 0x3, R3 ;  /* 0x0000000316167819 */ /* 0x000fe40000001203 */
[----:B------:R-:W0:Y:S02]  /*1e00*/  @!P4 LDC.64 R2, c[0x0][0x388] ;  /* 0x0000e200ff02cb82 */ /* 0x000e240000000a00 */
[----:B------:R-:W-:Y:S01]  /*1e10*/  ISETP.LT.U32.AND P0, PT, R22, UR13, !P0 ;  /* 0x0000000d16007c0c */ /* 0x000fe2000c701070 */
[----:B------:R-:W-:-:S05]  /*1e20*/  @P3 IMAD R26, R21, UR14, RZ ;  /* 0x0000000e151a3c24 */ /* 0x000fca000f8e02ff */
[----:B------:R-:W1:Y:S01]  /*1e30*/  @P3 LDC.64 R4, c[0x0][0x388] ;  /* 0x0000e200ff043b82 */ /* 0x000e620000000a00 */
[----:B------:R-:W-:Y:S01]  /*1e40*/  @P3 IADD3 R23, P5, PT, R26, R17, RZ ;  /* 0x000000111a173210 */ /* 0x000fe20007fbe0ff */
[----:B------:R-:W-:-:S04]  /*1e50*/  @P2 IMAD R26, R24, UR14, RZ ;  /* 0x0000000e181a2c24 */ /* 0x000fc8000f8e02ff */
[----:B------:R-:W-:Y:S01]  /*1e60*/  @P3 IMAD.X R24, RZ, RZ, R19, P5 ;  /* 0x000000ffff183224 */ /* 0x000fe200028e0613 */
[----:B------:R-:W-:Y:S01]  /*1e70*/  @P2 IADD3 R21, P6, PT, R26, R17, RZ ;  /* 0x000000111a152210 */ /* 0x000fe20007fde0ff */
[----:B------:R-:W2:Y:S01]  /*1e80*/  @P0 LDC.64 R10, c[0x0][0x388] ;  /* 0x0000e200ff0a0b82 */ /* 0x000ea20000000a00 */
[----:B------:R-:W-:Y:S02]  /*1e90*/  @P0 IMAD R22, R22, UR14, RZ ;  /* 0x0000000e16160c24 */ /* 0x000fe4000f8e02ff */
[----:B------:R-:W-:-:S05]  /*1ea0*/  @!P4 IMAD R26, R20, UR14, RZ ;  /* 0x0000000e141acc24 */ /* 0x000fca000f8e02ff */
[----:B------:R-:W3:Y:S01]  /*1eb0*/  @P2 LDC.64 R12, c[0x0][0x388] ;  /* 0x0000e200ff0c2b82 */ /* 0x000ee20000000a00 */
[----:B-1----:R-:W-:-:S04]  /*1ec0*/  @P3 LEA R4, P5, R23, R4, 0x2 ;  /* 0x0000000417043211 */ /* 0x002fc800078a10ff */
[----:B------:R-:W-:Y:S01]  /*1ed0*/  @P3 LEA.HI.X R5, R23, R5, R24, 0x2, P5 ;  /* 0x0000000517053211 */ /* 0x000fe200028f1418 */
[----:B------:R-:W-:Y:S01]  /*1ee0*/  @P2 IMAD.X R24, RZ, RZ, R19, P6 ;  /* 0x000000ffff182224 */ /* 0x000fe200030e0613 */
[----:B------:R-:W-:-:S04]  /*1ef0*/  @P0 IADD3 R22, P6, PT, R22, R17, RZ ;  /* 0x0000001116160210 */ /* 0x000fc80007fde0ff */
[----:B------:R-:W4:Y:S01]  /*1f00*/  @P3 LDG.E.CONSTANT R5, desc[UR8][R4.64] ;  /* 0x0000000804053981 */ /* 0x000f22000c1e9900 */
[----:B------:R-:W-:Y:S01]  /*1f10*/  @P0 IMAD.X R20, RZ, RZ, R19, P6 ;  /* 0x000000ffff140224 */ /* 0x000fe200030e0613 */
[----:B--2---:R-:W-:-:S04]  /*1f20*/  @P0 LEA R10, P6, R22, R10, 0x2 ;  /* 0x0000000a160a0211 */ /* 0x004fc800078c10ff */
[----:B------:R-:W-:Y:S02]  /*1f30*/  @P0 LEA.HI.X R11, R22, R11, R20, 0x2, P6 ;  /* 0x0000000b160b0211 */ /* 0x000fe400030f1414 */
[----:B---3--:R-:W-:-:S04]  /*1f40*/  @P2 LEA R12, P5, R21, R12, 0x2 ;  /* 0x0000000c150c2211 */ /* 0x008fc800078a10ff */
[----:B------:R-:W2:Y:S01]  /*1f50*/  @P0 LDG.E.CONSTANT R11, desc[UR8][R10.64] ;  /* 0x000000080a0b0981 */ /* 0x000ea2000c1e9900 */
[----:B------:R-:W-:Y:S02]  /*1f60*/  @P2 LEA.HI.X R13, R21, R13, R24, 0x2, P5 ;  /* 0x0000000d150d2211 */ /* 0x000fe400028f1418 */
[----:B------:R-:W-:-:S04]  /*1f70*/  @!P4 IADD3 R21, P5, PT, R26, R17, RZ ;  /* 0x000000111a15c210 */ /* 0x000fc80007fbe0ff */
[----:B------:R-:W3:Y:S01]  /*1f80*/  @P2 LDG.E.CONSTANT R13, desc[UR8][R12.64] ;  /* 0x000000080c0d2981 */ /* 0x000ee2000c1e9900 */
[----:B------:R-:W-:Y:S01]  /*1f90*/  @!P4 IMAD.X R20, RZ, RZ, R19, P5 ;  /* 0x000000ffff14c224 */ /* 0x000fe200028e0613 */
[----:B0-----:R-:W-:-:S04]  /*1fa0*/  @!P4 LEA R2, P5, R21, R2, 0x2 ;  /* 0x000000021502c211 */ /* 0x001fc800078a10ff */
[----:B------:R-:W-:-:S06]  /*1fb0*/  @!P4 LEA.HI.X R3, R21, R3, R20, 0x2, P5 ;  /* 0x000000031503c211 */ /* 0x000fcc00028f1414 */
[----:B------:R-:W5:Y:S04]  /*1fc0*/  @!P4 LDG.E.CONSTANT R3, desc[UR8][R2.64] ;  /* 0x000000080203c981 */ /* 0x000f68000c1e9900 */
[----:B------:R-:W-:Y:S04]  /*1fd0*/  @!P0 STS [R18+0x80], RZ ;  /* 0x000080ff12008388 */ /* 0x000fe80000000800 */
[----:B------:R-:W-:Y:S04]  /*1fe0*/  @!P3 STS [R18+-0x80], RZ ;  /* 0xffff80ff1200b388 */ /* 0x000fe80000000800 */
[----:B------:R-:W-:Y:S04]  /*1ff0*/  @!P2 STS [R18], RZ ;  /* 0x000000ff1200a388 */ /* 0x000fe80000000800 */
[----:B--2---:R-:W-:Y:S01]  /*2000*/  @P0 STS [R18+0x80], R11 ;  /* 0x0000800b12000388 */ /* 0x004fe20000000800 */
[----:B------:R-:W-:-:S05]  /*2010*/  IADD3 R14, P0, PT, R14, 0x80, RZ ;  /* 0x000000800e0e7810 */ /* 0x000fca0007f1e0ff */
[----:B------:R-:W-:Y:S01]  /*2020*/  IMAD.X R15, RZ, RZ, R15, P0 ;  /* 0x000000ffff0f7224 */ /* 0x000fe200000e060f */
[----:B------:R-:W-:-:S04]  /*2030*/  ISETP.GE.U32.AND P0, PT, R14, UR7, PT ;  /* 0x000000070e007c0c */ /* 0x000fc8000bf06070 */
[----:B------:R-:W-:Y:S01]  /*2040*/  ISETP.GE.U32.AND.EX P0, PT, R15, RZ, PT, P0 ;  /* 0x000000ff0f00720c */ /* 0x000fe20003f06100 */
[----:B----4-:R-:W-:Y:S04]  /*2050*/  @P3 STS [R18+-0x80], R5 ;  /* 0xffff800512003388 */ /* 0x010fe80000000800 */
[----:B---3--:R-:W-:Y:S04]  /*2060*/  @P2 STS [R18], R13 ;  /* 0x0000000d12002388 */ /* 0x008fe80000000800 */
[----:B-----5:R-:W-:Y:S04]  /*2070*/  @!P4 STS [R18+-0x100], R3 ;  /* 0xffff00031200c388 */ /* 0x020fe80000000800 */
[----:B------:R0:W-:Y:S02]  /*2080*/  @P4 STS [R18+-0x100], RZ ;  /* 0xffff00ff12004388 */ /* 0x0001e40000000800 */
[----:B0-----:R-:W-:Y:S01]  /*2090*/  VIADD R18, R18, 0x200 ;  /* 0x0000020012127836 */ /* 0x001fe20000000000 */
[----:B------:R-:W-:Y:S06]  /*20a0*/  @!P0 BRA `(.L_x_17) ;  /* 0xfffffffc001c8947 */ /* 0x000fec000383ffff */
.L_x_13:
[----:B------:R-:W-:Y:S05]  /*20b0*/  BSYNC.RECONVERGENT B0 ;  /* 0x0000000000007941 */ /* 0x000fea0003800200 */
.L_x_12:
[----:B------:R-:W0:Y:S01]  /*20c0*/  LDC R3, c[0x0][0x3b0] ;  /* 0x0000ec00ff037b82 */ /* 0x000e220000000800 */
[----:B------:R-:W1:Y:S07]  /*20d0*/  LDCU UR6, c[0x0][0x3ac] ;  /* 0x00007580ff0677ac */ /* 0x000e6e0008000800 */
[----:B------:R-:W-:Y:S01]  /*20e0*/  BAR.SYNC.DEFER_BLOCKING 0x0 ;  /* 0x0000000000007b1d */ /* 0x000fe20000010000 */
[----:B-1----:R-:W-:-:S04]  /*20f0*/  ISETP.GE.U32.AND P0, PT, R0, UR6, PT ;  /* 0x0000000600007c0c */ /* 0x002fc8000bf06070 */
[----:B0-----:R-:W-:-:S13]  /*2100*/  ISETP.GE.U32.OR P0, PT, R6, R3, P0 ;  /* 0x000000030600720c */ /* 0x001fda0000706470 */
[----:B------:R-:W-:Y:S05]  /*2110*/  @P0 EXIT ;  /* 0x000000000000094d */ /* 0x000fea0003800000 */
[----:B------:R-:W0:Y:S01]  /*2120*/  LDC R4, c[0x0][0x3a0] ;  /* 0x0000e800ff047b82 */ /* 0x000e220000000800 */
[----:B------:R-:W-:Y:S01]  /*2130*/  IMAD.MOV.U32 R2, RZ, RZ, RZ ;  /* 0x000000ffff027224 */ /* 0x000fe200078e00ff */
[----:B0-----:R-:W-:-:S13]  /*2140*/  ISETP.GE.AND P0, PT, R4, 0x1, PT ;  /* 0x000000010400780c */ /* 0x001fda0003f06270 */
[----:B------:R-:W-:Y:S05]  /*2150*/  @!P0 BRA `(.L_x_18) ;  /* 0x00000004009c8947 */ /* 0x000fea0003800000 */
[C---:B------:R-:W-:Y:S01]  /*2160*/  ISETP.GE.U32.AND P0, PT, R4.reuse, 0x8, PT ;  /* 0x000000080400780c */ /* 0x040fe20003f06070 */
[----:B------:R-:W-:Y:S01]  /*2170*/  IMAD R9, R9, R4, RZ ;  /* 0x0000000409097224 */ /* 0x000fe200078e02ff */
[----:B------:R-:W-:Y:S01]  /*2180*/  LOP3.LUT R24, R4, 0x7, RZ, 0xc0, !PT ;  /* 0x0000000704187812 */ /* 0x000fe200078ec0ff */
[----:B------:R-:W-:Y:S02]  /*2190*/  IMAD.MOV.U32 R2, RZ, RZ, RZ ;  /* 0x000000ffff027224 */ /* 0x000fe400078e00ff */
[----:B------:R-:W-:Y:S01]  /*21a0*/  IMAD.MOV.U32 R10, RZ, RZ, RZ ;  /* 0x000000ffff0a7224 */ /* 0x000fe200078e00ff */
[----:B------:R-:W-:-:S07]  /*21b0*/  ISETP.NE.AND P1, PT, R24, RZ, PT ;  /* 0x000000ff1800720c */ /* 0x000fce0003f25270 */
[----:B------:R-:W-:Y:S06]  /*21c0*/  @!P0 BRA `(.L_x_19) ;  /* 0x0000000000a08947 */ /* 0x000fec0003800000 */
[----:B------:R-:W0:Y:S01]  /*21d0*/  S2UR UR5, SR_CgaCtaId ;  /* 0x00000000000579c3 */ /* 0x000e220000008800 */
[----:B------:R-:W-:Y:S01]  /*21e0*/  UMOV UR4, 0x400 ;  /* 0x0000040000047882 */ /* 0x000fe20000000000 */
[C---:B------:R-:W-:Y:S01]  /*21f0*/  IMAD R11, R4.reuse, 0x4, R8 ;  /* 0x00000004040b7824 */ /* 0x040fe200078e0208 */
[----:B------:R-:W-:Y:S01]  /*2200*/  LOP3.LUT R10, R4, 0x7ffffff8, RZ, 0xc0, !PT ;  /* 0x7ffffff8040a7812 */ /* 0x000fe200078ec0ff */
[----:B------:R-:W-:-:S04]  /*2210*/  IMAD.MOV.U32 R2, RZ, RZ, RZ ;  /* 0x000000ffff027224 */ /* 0x000fc800078e00ff */
[----:B------:R-:W-:Y:S01]  /*2220*/  IMAD.MOV R5, RZ, RZ, -R10 ;  /* 0x000000ffff057224 */ /* 0x000fe200078e0a0a */
[----:B0-----:R-:W-:-:S06]  /*2230*/  ULEA UR4, UR5, UR4, 0x18 ;  /* 0x0000000405047291 */ /* 0x001fcc000f8ec0ff */
[----:B------:R-:W-:Y:S02]  /*2240*/  LEA R11, R11, UR4, 0x2 ;  /* 0x000000040b0b7c11 */ /* 0x000fe4000f8e10ff */
[----:B------:R-:W-:-:S03]  /*2250*/  LEA R12, R9, UR4, 0x2 ;  /* 0x00000004090c7c11 */ /* 0x000fc6000f8e10ff */
[----:B------:R-:W-:Y:S02]  /*2260*/  VIADD R11, R11, 0x80 ;  /* 0x000000800b0b7836 */ /* 0x000fe40000000000 */
[----:B------:R-:W-:-:S07]  /*2270*/  VIADD R12, R12, 0x10 ;  /* 0x000000100c0c7836 */ /* 0x000fce0000000000 */
.L_x_20:
[----:B------:R-:W-:Y:S01]  /*2280*/  LDS R21, [R12+-0x10] ;  /* 0xfffff0000c157984 */ /* 0x000fe20000000800 */
[----:B------:R-:W-:-:S03]  /*2290*/  VIADD R5, R5, 0x8 ;  /* 0x0000000805057836 */ /* 0x000fc60000000000 */
[----:B------:R-:W0:Y:S02]  /*22a0*/  LDS R22, [R11+-0x80] ;  /* 0xffff80000b167984 */ /* 0x000e240000000800 */
[----:B------:R-:W-:Y:S02]  /*22b0*/  ISETP.NE.AND P0, PT, R5, RZ, PT ;  /* 0x000000ff0500720c */ /* 0x000fe40003f05270 */
[----:B------:R-:W-:Y:S04]  /*22c0*/  LDS R23, [R12+-0xc] ;  /* 0xfffff4000c177984 */ /* 0x000fe80000000800 */
[----:B------:R-:W1:Y:S04]  /*22d0*/  LDS R25, [R11+-0x60] ;  /* 0xffffa0000b197984 */ /* 0x000e680000000800 */
[----:B------:R-:W-:Y:S04]  /*22e0*/  LDS R13, [R12+-0x8] ;  /* 0xfffff8000c0d7984 */ /* 0x000fe80000000800 */
[----:B------:R-:W2:Y:S04]  /*22f0*/  LDS R14, [R11+-0x40] ;  /* 0xffffc0000b0e7984 */ /* 0x000ea80000000800 */
[----:B------:R-:W-:Y:S04]  /*2300*/  LDS R15, [R12+-0x4] ;  /* 0xfffffc000c0f7984 */ /* 0x000fe80000000800 */
[----:B------:R-:W3:Y:S04]  /*2310*/  LDS R16, [R11+-0x20] ;  /* 0xffffe0000b107984 */ /* 0x000ee80000000800 */
[----:B------:R-:W-:Y:S04]  /*2320*/  LDS R17, [R12] ;  /* 0x000000000c117984 */ /* 0x000fe80000000800 */
[----:B------:R-:W4:Y:S04]  /*2330*/  LDS R18, [R11] ;  /* 0x000000000b127984 */ /* 0x000f280000000800 */
[----:B------:R-:W-:Y:S04]  /*2340*/  LDS R19, [R12+0x4] ;  /* 0x000004000c137984 */ /* 0x000fe80000000800 */
[----:B------:R-:W5:Y:S01]  /*2350*/  LDS R20, [R11+0x20] ;  /* 0x000020000b147984 */ /* 0x000f620000000800 */
[----:B0-----:R-:W-:-:S03]  /*2360*/  FFMA R22, R21, R22, R2 ;  /* 0x0000001615167223 */ /* 0x001fc60000000002 */
[----:B------:R-:W-:Y:S04]  /*2370*/  LDS R2, [R12+0x8] ;  /* 0x000008000c027984 */ /* 0x000fe80000000800 */
[----:B------:R-:W0:Y:S01]  /*2380*/  LDS R21, [R11+0x40] ;  /* 0x000040000b157984 */ /* 0x000e220000000800 */
[----:B-1----:R-:W-:-:S03]  /*2390*/  FFMA R26, R23, R25, R22 ;  /* 0x00000019171a7223 */ /* 0x002fc60000000016 */
[----:B------:R1:W-:Y:S04]  /*23a0*/  LDS R22, [R12+0xc] ;  /* 0x00000c000c167984 */ /* 0x0003e80000000800 */
[----:B------:R3:W0:Y:S01]  /*23b0*/  LDS R23, [R11+0x60] ;  /* 0x000060000b177984 */ /* 0x0006220000000800 */
[----:B--2---:R-:W-:Y:S01]  /*23c0*/  FFMA R14, R13, R14, R26 ;  /* 0x0000000e0d0e7223 */ /* 0x004fe2000000001a */
[----:B-1----:R-:W-:-:S03]  /*23d0*/  VIADD R12, R12, 0x20 ;  /* 0x000000200c0c7836 */ /* 0x002fc60000000000 */
[----:B---3--:R-:W-:Y:S01]  /*23e0*/  FFMA R14, R15, R16, R14 ;  /* 0x000000100f0e7223 */ /* 0x008fe2000000000e */
[----:B------:R-:W-:-:S03]  /*23f0*/  VIADD R11, R11, 0x100 ;  /* 0x000001000b0b7836 */ /* 0x000fc60000000000 */
[----:B----4-:R-:W-:-:S04]  /*2400*/  FFMA R14, R17, R18, R14 ;  /* 0x00000012110e7223 */ /* 0x010fc8000000000e */
[----:B-----5:R-:W-:-:S04]  /*2410*/  FFMA R19, R19, R20, R14 ;  /* 0x0000001413137223 */ /* 0x020fc8000000000e */
[----:B0-----:R-:W-:-:S04]  /*2420*/  FFMA R19, R2, R21, R19 ;  /* 0x0000001502137223 */ /* 0x001fc80000000013 */
[----:B------:R-:W-:Y:S01]  /*2430*/  FFMA R2, R22, R23, R19 ;  /* 0x0000001716027223 */ /* 0x000fe20000000013 */
[----:B------:R-:W-:Y:S06]  /*2440*/  @P0 BRA `(.L_x_20) ;  /* 0xfffffffc008c0947 */ /* 0x000fec000383ffff */
.L_x_19:
[----:B------:R-:W-:Y:S01]  /*2450*/  IMAD.IADD R7, R7, 0x1, R8 ;  /* 0x0000000107077824 */ /* 0x000fe200078e0208 */
[----:B------:R-:W-:Y:S06]  /*2460*/  @!P1 BRA `(.L_x_18) ;  /* 0x0000000000d89947 */ /* 0x000fec0003800000 */
[----:B------:R-:W-:Y:S02]  /*2470*/  ISETP.GE.U32.AND P0, PT, R24, 0x4, PT ;  /* 0x000000041800780c */ /* 0x000fe40003f06070 */
[----:B------:R-:W-:-:S04]  /*2480*/  LOP3.LUT R19, R4, 0x3, RZ, 0xc0, !PT ;  /* 0x0000000304137812 */ /* 0x000fc800078ec0ff */
[----:B------:R-:W-:-:S07]  /*2490*/  ISETP.NE.AND P1, PT, R19, RZ, PT ;  /* 0x000000ff1300720c */ /* 0x000fce0003f25270 */
[----:B------:R-:W-:Y:S06]  /*24a0*/  @!P0 BRA `(.L_x_21) ;  /* 0x0000000000508947 */ /* 0x000fec0003800000 */
[----:B------:R-:W0:Y:S01]  /*24b0*/  S2UR UR5, SR_CgaCtaId ;  /* 0x00000000000579c3 */ /* 0x000e220000008800 */
[----:B------:R-:W-:Y:S01]  /*24c0*/  UMOV UR4, 0x400 ;  /* 0x0000040000047882 */ /* 0x000fe20000000000 */
[----:B------:R-:W-:Y:S02]  /*24d0*/  IMAD.IADD R5, R9, 0x1, R10 ;  /* 0x0000000109057824 */ /* 0x000fe400078e020a */
[C---:B------:R-:W-:Y:S02]  /*24e0*/  IMAD R8, R10.reuse, 0x8, R7 ;  /* 0x000000080a087824 */ /* 0x040fe400078e0207 */
[----:B------:R-:W-:Y:S01]  /*24f0*/  VIADD R10, R10, 0x4 ;  /* 0x000000040a0a7836 */ /* 0x000fe20000000000 */
[----:B0-----:R-:W-:-:S06]  /*2500*/  ULEA UR4, UR5, UR4, 0x18 ;  /* 0x0000000405047291 */ /* 0x001fcc000f8ec0ff */
[----:B------:R-:W-:Y:S02]  /*2510*/  LEA R5, R5, UR4, 0x2 ;  /* 0x0000000405057c11 */ /* 0x000fe4000f8e10ff */
[----:B------:R-:W-:-:S03]  /*2520*/  LEA R8, R8, UR4, 0x2 ;  /* 0x0000000408087c11 */ /* 0x000fc6000f8e10ff */
[----:B------:R-:W-:Y:S04]  /*2530*/  LDS R11, [R5] ;  /* 0x00000000050b7984 */ /* 0x000fe80000000800 */
[----:B------:R-:W0:Y:S04]  /*2540*/  LDS R12, [R8] ;  /* 0x00000000080c7984 */ /* 0x000e280000000800 */
[----:B------:R-:W-:Y:S04]  /*2550*/  LDS R14, [R5+0x4] ;  /* 0x00000400050e7984 */ /* 0x000fe80000000800 */
[----:B------:R-:W1:Y:S04]  /*2560*/  LDS R13, [R8+0x20] ;  /* 0x00002000080d7984 */ /* 0x000e680000000800 */
[----:B------:R-:W-:Y:S04]  /*2570*/  LDS R16, [R5+0x8] ;  /* 0x0000080005107984 */ /* 0x000fe80000000800 */
[----:B------:R-:W2:Y:S04]  /*2580*/  LDS R15, [R8+0x40] ;  /* 0x00004000080f7984 */ /* 0x000ea80000000800 */
[----:B------:R-:W-:Y:S04]  /*2590*/  LDS R18, [R5+0xc] ;  /* 0x00000c0005127984 */ /* 0x000fe80000000800 */
[----:B------:R-:W3:Y:S01]  /*25a0*/  LDS R17, [R8+0x60] ;  /* 0x0000600008117984 */ /* 0x000ee20000000800 */
[----:B0-----:R-:W-:-:S04]  /*25b0*/  FFMA R11, R11, R12, R2 ;  /* 0x0000000c0b0b7223 */ /* 0x001fc80000000002 */
[----:B-1----:R-:W-:-:S04]  /*25c0*/  FFMA R11, R14, R13, R11 ;  /* 0x0000000d0e0b7223 */ /* 0x002fc8000000000b */
[----:B--2---:R-:W-:-:S04]  /*25d0*/  FFMA R11, R16, R15, R11 ;  /* 0x0000000f100b7223 */ /* 0x004fc8000000000b */
[----:B---3--:R-:W-:-:S07]  /*25e0*/  FFMA R2, R18, R17, R11 ;  /* 0x0000001112027223 */ /* 0x008fce000000000b */
.L_x_21:
[----:B------:R-:W-:Y:S05]  /*25f0*/  @!P1 BRA `(.L_x_18) ;  /* 0x0000000000749947 */ /* 0x000fea0003800000 */
[----:B------:R-:W-:Y:S02]  /*2600*/  ISETP.NE.AND P0, PT, R19, 0x1, PT ;  /* 0x000000011300780c */ /* 0x000fe40003f05270 */
[----:B------:R-:W-:-:S04]  /*2610*/  LOP3.LUT R4, R4, 0x1, RZ, 0xc0, !PT ;  /* 0x0000000104047812 */ /* 0x000fc800078ec0ff */
[----:B------:R-:W-:-:S07]  /*2620*/  ISETP.NE.U32.AND P1, PT, R4, 0x1, PT ;  /* 0x000000010400780c */ /* 0x000fce0003f25070 */
        /* <DEDUP_REMOVED lines=12> */
[----:B------:R-:W1:Y:S01]  /*26f0*/  LDS R12, [R8+0x20] ;  /* 0x00002000080c7984 */ /* 0x000e620000000800 */
[----:B0-----:R-:W-:-:S04]  /*2700*/  FFMA R2, R5, R11, R2 ;  /* 0x0000000b05027223 */ /* 0x001fc80000000002 */
[----:B-1----:R-:W-:-:S07]  /*2710*/  FFMA R2, R13, R12, R2 ;  /* 0x0000000c0d027223 */ /* 0x002fce0000000002 */
.L_x_22:
[----:B------:R-:W-:Y:S05]  /*2720*/  @P1 BRA `(.L_x_18) ;  /* 0x0000000000281947 */ /* 0x000fea0003800000 */
[----:B------:R-:W0:Y:S01]  /*2730*/  S2UR UR5, SR_CgaCtaId ;  /* 0x00000000000579c3 */ /* 0x000e220000008800 */
[----:B------:R-:W-:Y:S01]  /*2740*/  UMOV UR4, 0x400 ;  /* 0x0000040000047882 */ /* 0x000fe20000000000 */
[----:B------:R-:W-:Y:S02]  /*2750*/  IMAD.IADD R9, R9, 0x1, R10 ;  /* 0x0000000109097824 */ /* 0x000fe400078e020a */
[----:B------:R-:W-:Y:S01]  /*2760*/  IMAD R7, R10, 0x8, R7 ;  /* 0x000000080a077824 */ /* 0x000fe200078e0207 */
[----:B0-----:R-:W-:-:S06]  /*2770*/  ULEA UR4, UR5, UR4, 0x18 ;  /* 0x0000000405047291 */ /* 0x001fcc000f8ec0ff */
[----:B------:R-:W-:Y:S02]  /*2780*/  LEA R9, R9, UR4, 0x2 ;  /* 0x0000000409097c11 */ /* 0x000fe4000f8e10ff */
[----:B------:R-:W-:-:S04]  /*2790*/  LEA R7, R7, UR4, 0x2 ;  /* 0x0000000407077c11 */ /* 0x000fc8000f8e10ff */
[----:B------:R-:W-:Y:S04]  /*27a0*/  LDS R9, [R9] ;  /* 0x0000000009097984 */ /* 0x000fe80000000800 */
[----:B------:R-:W0:Y:S02]  /*27b0*/  LDS R7, [R7] ;  /* 0x0000000007077984 */ /* 0x000e240000000800 */
[----:B0-----:R-:W-:-:S07]  /*27c0*/  FFMA R2, R9, R7, R2 ;  /* 0x0000000709027223 */ /* 0x001fce0000000002 */
.L_x_18:
[----:B------:R-:W-:Y:S01]  /*27d0*/  IMAD R5, R0, R3, RZ ;  /* 0x0000000300057224 */ /* 0x000fe200078e02ff */
[----:B------:R-:W0:Y:S01]  /*27e0*/  LDCU.64 UR4, c[0x0][0x390] ;  /* 0x00007200ff0477ac */ /* 0x000e220008000a00 */
[----:B------:R-:W-:-:S03]  /*27f0*/  IMAD R3, R3, UR6, RZ ;  /* 0x0000000603037c24 */ /* 0x000fc6000f8e02ff */
[----:B------:R-:W-:Y:S02]  /*2800*/  IADD3 R4, P0, PT, R5, R6, RZ ;  /* 0x0000000605047210 */ /* 0x000fe40007f1e0ff */
[----:B------:R-:W-:-:S03]  /*2810*/  SHF.R.S32.HI R0, RZ, 0x1f, R3 ;  /* 0x0000001fff007819 */ /* 0x000fc60000011403 */
[----:B------:R-:W-:Y:S02]  /*2820*/  IMAD.X R5, RZ, RZ, RZ, P0 ;  /* 0x000000ffff057224 */ /* 0x000fe400000e06ff */
[----:B------:R-:W-:Y:S02]  /*2830*/  IMAD R7, R0, UR10, RZ ;  /* 0x0000000a00077c24 */ /* 0x000fe4000f8e02ff */
[----:B------:R-:W-:-:S04]  /*2840*/  IMAD.WIDE.U32 R4, R3, UR10, R4 ;  /* 0x0000000a03047c25 */ /* 0x000fc8000f8e0004 */
[----:B------:R-:W-:Y:S01]  /*2850*/  IMAD.IADD R3, R5, 0x1, R7 ;  /* 0x0000000105037824 */ /* 0x000fe200078e0207 */
[----:B0-----:R-:W-:-:S04]  /*2860*/  LEA R6, P0, R4, UR4, 0x2 ;  /* 0x0000000404067c11 */ /* 0x001fc8000f8010ff */
[----:B------:R-:W-:-:S05]  /*2870*/  LEA.HI.X R7, R4, UR5, R3, 0x2, P0 ;  /* 0x0000000504077c11 */ /* 0x000fca00080f1403 */
[----:B------:R-:W-:Y:S01]  /*2880*/  STG.E desc[UR8][R6.64], R2 ;  /* 0x0000000206007986 */ /* 0x000fe2000c101908 */
[----:B------:R-:W-:Y:S05]  /*2890*/  EXIT ;  /* 0x000000000000794d */ /* 0x000fea0003800000 */
.L_x_23:
[----:B------:R-:W-:-:S00]  /*28a0*/  BRA `(.L_x_23) ;  /* 0xfffffffc00fc7947 */ /* 0x000fc0000383ffff */
[----:B------:R-:W-:-:S00]  /*28b0*/  NOP ;  /* 0x0000000000007918 */ /* 0x000fc00000000000 */
        /* <DEDUP_REMOVED lines=12> */
.L_x_24:


//--------------------- .nv.shared._Z19kernel_batch_matmulILi8ELi4EEvPKfS1_Pfiiiiiii --------------------------
	.section	.nv.shared._Z19kernel_batch_matmulILi8ELi4EEvPKfS1_Pfiiiiiii,"aw",@nobits
	.sectionflags	@""
	.align	16
	.zero		1024


//--------------------- .nv.shared.reserved.0     --------------------------
	.section	.nv.shared.reserved.0,"aw",@nobits
	.weak		__nv_reservedSMEM_offset_0_alias
	.size		__nv_reservedSMEM_offset_0_alias, 0, 64
	.other		__nv_reservedSMEM_offset_0_alias,@"STO_CUDA_RESERVED_SHARED STV_DEFAULT"
__nv_reservedSMEM_offset_0_alias:
	.zero		0
	.zero		64


//--------------------- .nv.constant0._Z19kernel_batch_matmulILi8ELi4EEvPKfS1_Pfiiiiiii --------------------------
	.section	.nv.constant0._Z19kernel_batch_matmulILi8ELi4EEvPKfS1_Pfiiiiiii,"a",@progbits
	.sectionflags	@""
	.align	4
.nv.constant0._Z19kernel_batch_matmulILi8ELi4EEvPKfS1_Pfiiiiiii:
	.zero		948


//--------------------- SYMBOLS --------------------------

	.type		.nv.reservedSmem.offset0,@object
	.size		.nv.reservedSmem.offset0,0x4
	.type		.nv.reservedSmem.cap,@object
	.size		.nv.reservedSmem.cap,0x4
